//
// Generated by NVIDIA NVVM Compiler
//
// Compiler Build ID: CL-36424714
// Cuda compilation tools, release 13.0, V13.0.88
// Based on NVVM 20.0.0
//

.version 9.0
.target sm_100
.address_size 64

	// .globl	_Z7gpu_MMMPfS_S_l
// _ZZ7gpu_MMMPfS_S_lE1a has been demoted
// _ZZ7gpu_MMMPfS_S_lE1b has been demoted

.visible .entry _Z7gpu_MMMPfS_S_l(
	.param .u64 .ptr .align 1 _Z7gpu_MMMPfS_S_l_param_0,
	.param .u64 .ptr .align 1 _Z7gpu_MMMPfS_S_l_param_1,
	.param .u64 .ptr .align 1 _Z7gpu_MMMPfS_S_l_param_2,
	.param .u64 _Z7gpu_MMMPfS_S_l_param_3
)
{
	.reg .pred 	%p<7>;
	.reg .b32 	%r<66>;
	.reg .b32 	%f<368>;
	.reg .b64 	%rd<54>;
	// demoted variable
	.shared .align 4 .b8 _ZZ7gpu_MMMPfS_S_lE1a[1024];
	// demoted variable
	.shared .align 4 .b8 _ZZ7gpu_MMMPfS_S_lE1b[1088];
	ld.param.u64 	%rd9, [_Z7gpu_MMMPfS_S_l_param_3];
	mul.lo.s64 	%rd1, %rd9, %rd9;
	cvt.u32.u64 	%r16, %rd1;
	mov.u32 	%r17, %ctaid.y;
	shl.b32 	%r18, %r17, 4;
	mov.u32 	%r1, %tid.y;
	add.s32 	%r2, %r18, %r1;
	mov.u32 	%r19, %tid.x;
	mad.lo.s32 	%r63, %r2, %r16, %r19;
	mov.u32 	%r20, %ctaid.x;
	shl.b32 	%r21, %r20, 4;
	add.s32 	%r22, %r21, %r19;
	mad.lo.s32 	%r62, %r1, %r16, %r22;
	shl.b64 	%rd10, %rd1, 28;
	shr.s64 	%rd2, %rd10, 32;
	setp.lt.s64 	%p1, %rd2, 1;
	mov.f32 	%f367, 0f00000000;
	@%p1 bra 	$L__BB0_9;
	shl.b32 	%r23, %r1, 6;
	mov.u32 	%r24, _ZZ7gpu_MMMPfS_S_lE1a;
	add.s32 	%r5, %r24, %r23;
	setp.lt.u64 	%p2, %rd2, 4;
	mov.f32 	%f367, 0f00000000;
	@%p2 bra 	$L__BB0_4;
	and.b64  	%rd53, %rd2, 9223372036854775804;
	mov.f32 	%f367, 0f00000000;
	shl.b32 	%r26, %r19, 2;
	add.s32 	%r27, %r5, %r26;
	mov.u32 	%r29, _ZZ7gpu_MMMPfS_S_lE1b;
	mad.lo.s32 	%r30, %r19, 68, %r29;
	shl.b32 	%r31, %r1, 2;
	add.s32 	%r32, %r30, %r31;
$L__BB0_3:
	.pragma "nounroll";
	ld.param.u64 	%rd49, [_Z7gpu_MMMPfS_S_l_param_1];
	ld.param.u64 	%rd46, [_Z7gpu_MMMPfS_S_l_param_0];
	mul.wide.s32 	%rd11, %r63, 4;
	cvta.to.global.u64 	%rd12, %rd46;
	add.s64 	%rd13, %rd12, %rd11;
	ld.global.f32 	%f14, [%rd13];
	st.shared.f32 	[%r27], %f14;
	cvta.to.global.u64 	%rd14, %rd49;
	mul.wide.s32 	%rd15, %r62, 4;
	add.s64 	%rd16, %rd14, %rd15;
	ld.global.f32 	%f15, [%rd16];
	st.shared.f32 	[%r32], %f15;
	bar.sync 	0;
	ld.shared.f32 	%f16, [%r5];
	ld.shared.f32 	%f17, [%r30];
	fma.rn.f32 	%f18, %f16, %f17, %f367;
	ld.shared.f32 	%f19, [%r5+4];
	ld.shared.f32 	%f20, [%r30+4];
	fma.rn.f32 	%f21, %f19, %f20, %f18;
	ld.shared.f32 	%f22, [%r5+8];
	ld.shared.f32 	%f23, [%r30+8];
	fma.rn.f32 	%f24, %f22, %f23, %f21;
	ld.shared.f32 	%f25, [%r5+12];
	ld.shared.f32 	%f26, [%r30+12];
	fma.rn.f32 	%f27, %f25, %f26, %f24;
	ld.shared.f32 	%f28, [%r5+16];
	ld.shared.f32 	%f29, [%r30+16];
	fma.rn.f32 	%f30, %f28, %f29, %f27;
	ld.shared.f32 	%f31, [%r5+20];
	ld.shared.f32 	%f32, [%r30+20];
	fma.rn.f32 	%f33, %f31, %f32, %f30;
	ld.shared.f32 	%f34, [%r5+24];
	ld.shared.f32 	%f35, [%r30+24];
	fma.rn.f32 	%f36, %f34, %f35, %f33;
	ld.shared.f32 	%f37, [%r5+28];
	ld.shared.f32 	%f38, [%r30+28];
	fma.rn.f32 	%f39, %f37, %f38, %f36;
	ld.shared.f32 	%f40, [%r5+32];
	ld.shared.f32 	%f41, [%r30+32];
	fma.rn.f32 	%f42, %f40, %f41, %f39;
	ld.shared.f32 	%f43, [%r5+36];
	ld.shared.f32 	%f44, [%r30+36];
	fma.rn.f32 	%f45, %f43, %f44, %f42;
	ld.shared.f32 	%f46, [%r5+40];
	ld.shared.f32 	%f47, [%r30+40];
	fma.rn.f32 	%f48, %f46, %f47, %f45;
	ld.shared.f32 	%f49, [%r5+44];
	ld.shared.f32 	%f50, [%r30+44];
	fma.rn.f32 	%f51, %f49, %f50, %f48;
	ld.shared.f32 	%f52, [%r5+48];
	ld.shared.f32 	%f53, [%r30+48];
	fma.rn.f32 	%f54, %f52, %f53, %f51;
	ld.shared.f32 	%f55, [%r5+52];
	ld.shared.f32 	%f56, [%r30+52];
	fma.rn.f32 	%f57, %f55, %f56, %f54;
	ld.shared.f32 	%f58, [%r5+56];
	ld.shared.f32 	%f59, [%r30+56];
	fma.rn.f32 	%f60, %f58, %f59, %f57;
	ld.shared.f32 	%f61, [%r5+60];
	ld.shared.f32 	%f62, [%r30+60];
	fma.rn.f32 	%f63, %f61, %f62, %f60;
	shl.b32 	%r34, %r16, 4;
	add.s32 	%r35, %r62, %r34;
	ld.global.f32 	%f64, [%rd13+64];
	st.shared.f32 	[%r27], %f64;
	mul.wide.s32 	%rd17, %r34, 4;
	add.s64 	%rd18, %rd16, %rd17;
	ld.global.f32 	%f65, [%rd18];
	st.shared.f32 	[%r32], %f65;
	bar.sync 	0;
	ld.shared.f32 	%f66, [%r5];
	ld.shared.f32 	%f67, [%r30];
	fma.rn.f32 	%f68, %f66, %f67, %f63;
	ld.shared.f32 	%f69, [%r5+4];
	ld.shared.f32 	%f70, [%r30+4];
	fma.rn.f32 	%f71, %f69, %f70, %f68;
	ld.shared.f32 	%f72, [%r5+8];
	ld.shared.f32 	%f73, [%r30+8];
	fma.rn.f32 	%f74, %f72, %f73, %f71;
	ld.shared.f32 	%f75, [%r5+12];
	ld.shared.f32 	%f76, [%r30+12];
	fma.rn.f32 	%f77, %f75, %f76, %f74;
	ld.shared.f32 	%f78, [%r5+16];
	ld.shared.f32 	%f79, [%r30+16];
	fma.rn.f32 	%f80, %f78, %f79, %f77;
	ld.shared.f32 	%f81, [%r5+20];
	ld.shared.f32 	%f82, [%r30+20];
	fma.rn.f32 	%f83, %f81, %f82, %f80;
	ld.shared.f32 	%f84, [%r5+24];
	ld.shared.f32 	%f85, [%r30+24];
	fma.rn.f32 	%f86, %f84, %f85, %f83;
	ld.shared.f32 	%f87, [%r5+28];
	ld.shared.f32 	%f88, [%r30+28];
	fma.rn.f32 	%f89, %f87, %f88, %f86;
	ld.shared.f32 	%f90, [%r5+32];
	ld.shared.f32 	%f91, [%r30+32];
	fma.rn.f32 	%f92, %f90, %f91, %f89;
	ld.shared.f32 	%f93, [%r5+36];
	ld.shared.f32 	%f94, [%r30+36];
	fma.rn.f32 	%f95, %f93, %f94, %f92;
	ld.shared.f32 	%f96, [%r5+40];
	ld.shared.f32 	%f97, [%r30+40];
	fma.rn.f32 	%f98, %f96, %f97, %f95;
	ld.shared.f32 	%f99, [%r5+44];
	ld.shared.f32 	%f100, [%r30+44];
	fma.rn.f32 	%f101, %f99, %f100, %f98;
	ld.shared.f32 	%f102, [%r5+48];
	ld.shared.f32 	%f103, [%r30+48];
	fma.rn.f32 	%f104, %f102, %f103, %f101;
	ld.shared.f32 	%f105, [%r5+52];
	ld.shared.f32 	%f106, [%r30+52];
	fma.rn.f32 	%f107, %f105, %f106, %f104;
	ld.shared.f32 	%f108, [%r5+56];
	ld.shared.f32 	%f109, [%r30+56];
	fma.rn.f32 	%f110, %f108, %f109, %f107;
	ld.shared.f32 	%f111, [%r5+60];
	ld.shared.f32 	%f112, [%r30+60];
	fma.rn.f32 	%f113, %f111, %f112, %f110;
	add.s32 	%r36, %r35, %r34;
	ld.global.f32 	%f114, [%rd13+128];
	st.shared.f32 	[%r27], %f114;
	add.s64 	%rd19, %rd18, %rd17;
	ld.global.f32 	%f115, [%rd19];
	st.shared.f32 	[%r32], %f115;
	bar.sync 	0;
	ld.shared.f32 	%f116, [%r5];
	ld.shared.f32 	%f117, [%r30];
	fma.rn.f32 	%f118, %f116, %f117, %f113;
	ld.shared.f32 	%f119, [%r5+4];
	ld.shared.f32 	%f120, [%r30+4];
	fma.rn.f32 	%f121, %f119, %f120, %f118;
	ld.shared.f32 	%f122, [%r5+8];
	ld.shared.f32 	%f123, [%r30+8];
	fma.rn.f32 	%f124, %f122, %f123, %f121;
	ld.shared.f32 	%f125, [%r5+12];
	ld.shared.f32 	%f126, [%r30+12];
	fma.rn.f32 	%f127, %f125, %f126, %f124;
	ld.shared.f32 	%f128, [%r5+16];
	ld.shared.f32 	%f129, [%r30+16];
	fma.rn.f32 	%f130, %f128, %f129, %f127;
	ld.shared.f32 	%f131, [%r5+20];
	ld.shared.f32 	%f132, [%r30+20];
	fma.rn.f32 	%f133, %f131, %f132, %f130;
	ld.shared.f32 	%f134, [%r5+24];
	ld.shared.f32 	%f135, [%r30+24];
	fma.rn.f32 	%f136, %f134, %f135, %f133;
	ld.shared.f32 	%f137, [%r5+28];
	ld.shared.f32 	%f138, [%r30+28];
	fma.rn.f32 	%f139, %f137, %f138, %f136;
	ld.shared.f32 	%f140, [%r5+32];
	ld.shared.f32 	%f141, [%r30+32];
	fma.rn.f32 	%f142, %f140, %f141, %f139;
	ld.shared.f32 	%f143, [%r5+36];
	ld.shared.f32 	%f144, [%r30+36];
	fma.rn.f32 	%f145, %f143, %f144, %f142;
	ld.shared.f32 	%f146, [%r5+40];
	ld.shared.f32 	%f147, [%r30+40];
	fma.rn.f32 	%f148, %f146, %f147, %f145;
	ld.shared.f32 	%f149, [%r5+44];
	ld.shared.f32 	%f150, [%r30+44];
	fma.rn.f32 	%f151, %f149, %f150, %f148;
	ld.shared.f32 	%f152, [%r5+48];
	ld.shared.f32 	%f153, [%r30+48];
	fma.rn.f32 	%f154, %f152, %f153, %f151;
	ld.shared.f32 	%f155, [%r5+52];
	ld.shared.f32 	%f156, [%r30+52];
	fma.rn.f32 	%f157, %f155, %f156, %f154;
	ld.shared.f32 	%f158, [%r5+56];
	ld.shared.f32 	%f159, [%r30+56];
	fma.rn.f32 	%f160, %f158, %f159, %f157;
	ld.shared.f32 	%f161, [%r5+60];
	ld.shared.f32 	%f162, [%r30+60];
	fma.rn.f32 	%f163, %f161, %f162, %f160;
	add.s32 	%r37, %r36, %r34;
	ld.global.f32 	%f164, [%rd13+192];
	st.shared.f32 	[%r27], %f164;
	add.s64 	%rd20, %rd19, %rd17;
	ld.global.f32 	%f165, [%rd20];
	st.shared.f32 	[%r32], %f165;
	bar.sync 	0;
	ld.shared.f32 	%f166, [%r5];
	ld.shared.f32 	%f167, [%r30];
	fma.rn.f32 	%f168, %f166, %f167, %f163;
	ld.shared.f32 	%f169, [%r5+4];
	ld.shared.f32 	%f170, [%r30+4];
	fma.rn.f32 	%f171, %f169, %f170, %f168;
	ld.shared.f32 	%f172, [%r5+8];
	ld.shared.f32 	%f173, [%r30+8];
	fma.rn.f32 	%f174, %f172, %f173, %f171;
	ld.shared.f32 	%f175, [%r5+12];
	ld.shared.f32 	%f176, [%r30+12];
	fma.rn.f32 	%f177, %f175, %f176, %f174;
	ld.shared.f32 	%f178, [%r5+16];
	ld.shared.f32 	%f179, [%r30+16];
	fma.rn.f32 	%f180, %f178, %f179, %f177;
	ld.shared.f32 	%f181, [%r5+20];
	ld.shared.f32 	%f182, [%r30+20];
	fma.rn.f32 	%f183, %f181, %f182, %f180;
	ld.shared.f32 	%f184, [%r5+24];
	ld.shared.f32 	%f185, [%r30+24];
	fma.rn.f32 	%f186, %f184, %f185, %f183;
	ld.shared.f32 	%f187, [%r5+28];
	ld.shared.f32 	%f188, [%r30+28];
	fma.rn.f32 	%f189, %f187, %f188, %f186;
	ld.shared.f32 	%f190, [%r5+32];
	ld.shared.f32 	%f191, [%r30+32];
	fma.rn.f32 	%f192, %f190, %f191, %f189;
	ld.shared.f32 	%f193, [%r5+36];
	ld.shared.f32 	%f194, [%r30+36];
	fma.rn.f32 	%f195, %f193, %f194, %f192;
	ld.shared.f32 	%f196, [%r5+40];
	ld.shared.f32 	%f197, [%r30+40];
	fma.rn.f32 	%f198, %f196, %f197, %f195;
	ld.shared.f32 	%f199, [%r5+44];
	ld.shared.f32 	%f200, [%r30+44];
	fma.rn.f32 	%f201, %f199, %f200, %f198;
	ld.shared.f32 	%f202, [%r5+48];
	ld.shared.f32 	%f203, [%r30+48];
	fma.rn.f32 	%f204, %f202, %f203, %f201;
	ld.shared.f32 	%f205, [%r5+52];
	ld.shared.f32 	%f206, [%r30+52];
	fma.rn.f32 	%f207, %f205, %f206, %f204;
	ld.shared.f32 	%f208, [%r5+56];
	ld.shared.f32 	%f209, [%r30+56];
	fma.rn.f32 	%f210, %f208, %f209, %f207;
	ld.shared.f32 	%f211, [%r5+60];
	ld.shared.f32 	%f212, [%r30+60];
	fma.rn.f32 	%f367, %f211, %f212, %f210;
	add.s32 	%r63, %r63, 64;
	add.s32 	%r62, %r37, %r34;
	add.s64 	%rd53, %rd53, -4;
	setp.ne.s64 	%p3, %rd53, 0;
	@%p3 bra 	$L__BB0_3;
$L__BB0_4:
	shr.u64 	%rd22, %rd1, 4;
	and.b64  	%rd21, %rd22, 3;
	setp.eq.s64 	%p4, %rd21, 0;
	@%p4 bra 	$L__BB0_9;
	setp.eq.s64 	%p5, %rd21, 1;
	@%p5 bra 	$L__BB0_7;
	ld.param.u64 	%rd50, [_Z7gpu_MMMPfS_S_l_param_1];
	ld.param.u64 	%rd47, [_Z7gpu_MMMPfS_S_l_param_0];
	cvta.to.global.u64 	%rd23, %rd47;
	mul.wide.s32 	%rd24, %r63, 4;
	add.s64 	%rd25, %rd23, %rd24;
	ld.global.f32 	%f214, [%rd25];
	shl.b32 	%r39, %r19, 2;
	add.s32 	%r40, %r5, %r39;
	st.shared.f32 	[%r40], %f214;
	cvta.to.global.u64 	%rd26, %rd50;
	mul.wide.s32 	%rd27, %r62, 4;
	add.s64 	%rd28, %rd26, %rd27;
	ld.global.f32 	%f215, [%rd28];
	mov.u32 	%r42, _ZZ7gpu_MMMPfS_S_lE1b;
	mad.lo.s32 	%r43, %r19, 68, %r42;
	shl.b32 	%r44, %r1, 2;
	add.s32 	%r45, %r43, %r44;
	st.shared.f32 	[%r45], %f215;
	bar.sync 	0;
	ld.shared.f32 	%f216, [%r5];
	ld.shared.f32 	%f217, [%r43];
	fma.rn.f32 	%f218, %f216, %f217, %f367;
	ld.shared.f32 	%f219, [%r5+4];
	ld.shared.f32 	%f220, [%r43+4];
	fma.rn.f32 	%f221, %f219, %f220, %f218;
	ld.shared.f32 	%f222, [%r5+8];
	ld.shared.f32 	%f223, [%r43+8];
	fma.rn.f32 	%f224, %f222, %f223, %f221;
	ld.shared.f32 	%f225, [%r5+12];
	ld.shared.f32 	%f226, [%r43+12];
	fma.rn.f32 	%f227, %f225, %f226, %f224;
	ld.shared.f32 	%f228, [%r5+16];
	ld.shared.f32 	%f229, [%r43+16];
	fma.rn.f32 	%f230, %f228, %f229, %f227;
	ld.shared.f32 	%f231, [%r5+20];
	ld.shared.f32 	%f232, [%r43+20];
	fma.rn.f32 	%f233, %f231, %f232, %f230;
	ld.shared.f32 	%f234, [%r5+24];
	ld.shared.f32 	%f235, [%r43+24];
	fma.rn.f32 	%f236, %f234, %f235, %f233;
	ld.shared.f32 	%f237, [%r5+28];
	ld.shared.f32 	%f238, [%r43+28];
	fma.rn.f32 	%f239, %f237, %f238, %f236;
	ld.shared.f32 	%f240, [%r5+32];
	ld.shared.f32 	%f241, [%r43+32];
	fma.rn.f32 	%f242, %f240, %f241, %f239;
	ld.shared.f32 	%f243, [%r5+36];
	ld.shared.f32 	%f244, [%r43+36];
	fma.rn.f32 	%f245, %f243, %f244, %f242;
	ld.shared.f32 	%f246, [%r5+40];
	ld.shared.f32 	%f247, [%r43+40];
	fma.rn.f32 	%f248, %f246, %f247, %f245;
	ld.shared.f32 	%f249, [%r5+44];
	ld.shared.f32 	%f250, [%r43+44];
	fma.rn.f32 	%f251, %f249, %f250, %f248;
	ld.shared.f32 	%f252, [%r5+48];
	ld.shared.f32 	%f253, [%r43+48];
	fma.rn.f32 	%f254, %f252, %f253, %f251;
	ld.shared.f32 	%f255, [%r5+52];
	ld.shared.f32 	%f256, [%r43+52];
	fma.rn.f32 	%f257, %f255, %f256, %f254;
	ld.shared.f32 	%f258, [%r5+56];
	ld.shared.f32 	%f259, [%r43+56];
	fma.rn.f32 	%f260, %f258, %f259, %f257;
	ld.shared.f32 	%f261, [%r5+60];
	ld.shared.f32 	%f262, [%r43+60];
	fma.rn.f32 	%f263, %f261, %f262, %f260;
	shl.b32 	%r47, %r16, 4;
	add.s32 	%r48, %r62, %r47;
	ld.global.f32 	%f264, [%rd25+64];
	st.shared.f32 	[%r40], %f264;
	mul.wide.s32 	%rd29, %r47, 4;
	add.s64 	%rd30, %rd28, %rd29;
	ld.global.f32 	%f265, [%rd30];
	st.shared.f32 	[%r45], %f265;
	bar.sync 	0;
	ld.shared.f32 	%f266, [%r5];
	ld.shared.f32 	%f267, [%r43];
	fma.rn.f32 	%f268, %f266, %f267, %f263;
	ld.shared.f32 	%f269, [%r5+4];
	ld.shared.f32 	%f270, [%r43+4];
	fma.rn.f32 	%f271, %f269, %f270, %f268;
	ld.shared.f32 	%f272, [%r5+8];
	ld.shared.f32 	%f273, [%r43+8];
	fma.rn.f32 	%f274, %f272, %f273, %f271;
	ld.shared.f32 	%f275, [%r5+12];
	ld.shared.f32 	%f276, [%r43+12];
	fma.rn.f32 	%f277, %f275, %f276, %f274;
	ld.shared.f32 	%f278, [%r5+16];
	ld.shared.f32 	%f279, [%r43+16];
	fma.rn.f32 	%f280, %f278, %f279, %f277;
	ld.shared.f32 	%f281, [%r5+20];
	ld.shared.f32 	%f282, [%r43+20];
	fma.rn.f32 	%f283, %f281, %f282, %f280;
	ld.shared.f32 	%f284, [%r5+24];
	ld.shared.f32 	%f285, [%r43+24];
	fma.rn.f32 	%f286, %f284, %f285, %f283;
	ld.shared.f32 	%f287, [%r5+28];
	ld.shared.f32 	%f288, [%r43+28];
	fma.rn.f32 	%f289, %f287, %f288, %f286;
	ld.shared.f32 	%f290, [%r5+32];
	ld.shared.f32 	%f291, [%r43+32];
	fma.rn.f32 	%f292, %f290, %f291, %f289;
	ld.shared.f32 	%f293, [%r5+36];
	ld.shared.f32 	%f294, [%r43+36];
	fma.rn.f32 	%f295, %f293, %f294, %f292;
	ld.shared.f32 	%f296, [%r5+40];
	ld.shared.f32 	%f297, [%r43+40];
	fma.rn.f32 	%f298, %f296, %f297, %f295;
	ld.shared.f32 	%f299, [%r5+44];
	ld.shared.f32 	%f300, [%r43+44];
	fma.rn.f32 	%f301, %f299, %f300, %f298;
	ld.shared.f32 	%f302, [%r5+48];
	ld.shared.f32 	%f303, [%r43+48];
	fma.rn.f32 	%f304, %f302, %f303, %f301;
	ld.shared.f32 	%f305, [%r5+52];
	ld.shared.f32 	%f306, [%r43+52];
	fma.rn.f32 	%f307, %f305, %f306, %f304;
	ld.shared.f32 	%f308, [%r5+56];
	ld.shared.f32 	%f309, [%r43+56];
	fma.rn.f32 	%f310, %f308, %f309, %f307;
	ld.shared.f32 	%f311, [%r5+60];
	ld.shared.f32 	%f312, [%r43+60];
	fma.rn.f32 	%f367, %f311, %f312, %f310;
	add.s32 	%r62, %r48, %r47;
	add.s32 	%r63, %r63, 32;
$L__BB0_7:
	and.b64  	%rd31, %rd1, 16;
	setp.eq.s64 	%p6, %rd31, 0;
	@%p6 bra 	$L__BB0_9;
	ld.param.u64 	%rd51, [_Z7gpu_MMMPfS_S_l_param_1];
	ld.param.u64 	%rd48, [_Z7gpu_MMMPfS_S_l_param_0];
	cvta.to.global.u64 	%rd32, %rd48;
	mul.wide.s32 	%rd33, %r63, 4;
	add.s64 	%rd34, %rd32, %rd33;
	ld.global.f32 	%f313, [%rd34];
	shl.b32 	%r50, %r19, 2;
	add.s32 	%r51, %r5, %r50;
	st.shared.f32 	[%r51], %f313;
	cvta.to.global.u64 	%rd35, %rd51;
	mul.wide.s32 	%rd36, %r62, 4;
	add.s64 	%rd37, %rd35, %rd36;
	ld.global.f32 	%f314, [%rd37];
	mov.u32 	%r53, _ZZ7gpu_MMMPfS_S_lE1b;
	mad.lo.s32 	%r54, %r19, 68, %r53;
	shl.b32 	%r55, %r1, 2;
	add.s32 	%r56, %r54, %r55;
	st.shared.f32 	[%r56], %f314;
	bar.sync 	0;
	ld.shared.f32 	%f315, [%r5];
	ld.shared.f32 	%f316, [%r54];
	fma.rn.f32 	%f317, %f315, %f316, %f367;
	ld.shared.f32 	%f318, [%r5+4];
	ld.shared.f32 	%f319, [%r54+4];
	fma.rn.f32 	%f320, %f318, %f319, %f317;
	ld.shared.f32 	%f321, [%r5+8];
	ld.shared.f32 	%f322, [%r54+8];
	fma.rn.f32 	%f323, %f321, %f322, %f320;
	ld.shared.f32 	%f324, [%r5+12];
	ld.shared.f32 	%f325, [%r54+12];
	fma.rn.f32 	%f326, %f324, %f325, %f323;
	ld.shared.f32 	%f327, [%r5+16];
	ld.shared.f32 	%f328, [%r54+16];
	fma.rn.f32 	%f329, %f327, %f328, %f326;
	ld.shared.f32 	%f330, [%r5+20];
	ld.shared.f32 	%f331, [%r54+20];
	fma.rn.f32 	%f332, %f330, %f331, %f329;
	ld.shared.f32 	%f333, [%r5+24];
	ld.shared.f32 	%f334, [%r54+24];
	fma.rn.f32 	%f335, %f333, %f334, %f332;
	ld.shared.f32 	%f336, [%r5+28];
	ld.shared.f32 	%f337, [%r54+28];
	fma.rn.f32 	%f338, %f336, %f337, %f335;
	ld.shared.f32 	%f339, [%r5+32];
	ld.shared.f32 	%f340, [%r54+32];
	fma.rn.f32 	%f341, %f339, %f340, %f338;
	ld.shared.f32 	%f342, [%r5+36];
	ld.shared.f32 	%f343, [%r54+36];
	fma.rn.f32 	%f344, %f342, %f343, %f341;
	ld.shared.f32 	%f345, [%r5+40];
	ld.shared.f32 	%f346, [%r54+40];
	fma.rn.f32 	%f347, %f345, %f346, %f344;
	ld.shared.f32 	%f348, [%r5+44];
	ld.shared.f32 	%f349, [%r54+44];
	fma.rn.f32 	%f350, %f348, %f349, %f347;
	ld.shared.f32 	%f351, [%r5+48];
	ld.shared.f32 	%f352, [%r54+48];
	fma.rn.f32 	%f353, %f351, %f352, %f350;
	ld.shared.f32 	%f354, [%r5+52];
	ld.shared.f32 	%f355, [%r54+52];
	fma.rn.f32 	%f356, %f354, %f355, %f353;
	ld.shared.f32 	%f357, [%r5+56];
	ld.shared.f32 	%f358, [%r54+56];
	fma.rn.f32 	%f359, %f357, %f358, %f356;
	ld.shared.f32 	%f360, [%r5+60];
	ld.shared.f32 	%f361, [%r54+60];
	fma.rn.f32 	%f367, %f360, %f361, %f359;
$L__BB0_9:
	ld.param.u64 	%rd52, [_Z7gpu_MMMPfS_S_l_param_2];
	cvta.to.global.u64 	%rd38, %rd52;
	cvt.u64.u32 	%rd39, %r2;
	cvt.u64.u32 	%rd40, %r21;
	cvt.u64.u32 	%rd41, %r19;
	add.s64 	%rd42, %rd40, %rd41;
	mad.lo.s64 	%rd43, %rd1, %rd39, %rd42;
	shl.b64 	%rd44, %rd43, 2;
	add.s64 	%rd45, %rd38, %rd44;
	st.global.f32 	[%rd45], %f367;
	ret;

}


// ===== COMPILED SASS (sm_100) =====

	.target	sm_100

	.elftype	@"ET_EXEC"


//--------------------- .note.nv.tkinfo           --------------------------
	.section	.note.nv.tkinfo,"",@"SHT_NOTE"
	.sectionflags	@"SHF_NOTE_NV_TKINFO"
	.tkinfo
        /*0018*/ 	.word	0x00000002
        /*0030*/ 	.string	""
        /*0030*/ 	.string	"ptxas"
        /*0030*/ 	.string	"Cuda compilation tools, release 13.0, V13.0.88"
        /*0030*/ 	.string	"Build cuda_13.0.r13.0/compiler.36424714_0"
        /*0030*/ 	.string	"-arch sm_100 -m 64 "



//--------------------- .note.nv.cuinfo           --------------------------
	.section	.note.nv.cuinfo,"",@"SHT_NOTE"
	.sectionflags	@"SHF_NOTE_NV_CUINFO"
        /*0018*/ 	.short	0x0002
        /*001a*/ 	.short	0x0064
        /*001c*/ 	.short	0x0082
	.zero		2


//--------------------- .nv.info                  --------------------------
	.section	.nv.info,"",@"SHT_CUDA_INFO"
	.align	4


	//----- nvinfo : EIATTR_REGCOUNT
	.align		4
        /*0000*/ 	.byte	0x04, 0x2f
        /*0002*/ 	.short	(.L_1 - .L_0)
	.align		4
.L_0:
        /*0004*/ 	.word	index@(_Z7gpu_MMMPfS_S_l)
        /*0008*/ 	.word	0x00000020


	//----- nvinfo : EIATTR_FRAME_SIZE
	.align		4
.L_1:
        /*000c*/ 	.byte	0x04, 0x11
        /*000e*/ 	.short	(.L_3 - .L_2)
	.align		4
.L_2:
        /*0010*/ 	.word	index@(_Z7gpu_MMMPfS_S_l)
        /*0014*/ 	.word	0x00000000


	//----- nvinfo : EIATTR_MIN_STACK_SIZE
	.align		4
.L_3:
        /*0018*/ 	.byte	0x04, 0x12
        /*001a*/ 	.short	(.L_5 - .L_4)
	.align		4
.L_4:
        /*001c*/ 	.word	index@(_Z7gpu_MMMPfS_S_l)
        /*0020*/ 	.word	0x00000000
.L_5:


//--------------------- .nv.compat                --------------------------
	.section	.nv.compat,"",@"SHT_CUDA_COMPAT_INFO"
	.align	4
        /*0000*/ 	.byte	0x02, 0x09, 0x00, 0x00, 0x02, 0x02, 0x01, 0x00, 0x02, 0x05, 0x05, 0x00, 0x03, 0x07, 0x01, 0x01
        /*0010*/ 	.byte	0x02, 0x03, 0x00, 0x00, 0x02, 0x06, 0x01, 0x00, 0x04, 0x0b, 0x08, 0x00, 0x09, 0x00, 0x00, 0x00
        /*0020*/ 	.byte	0x00, 0x00, 0x00, 0x00


//--------------------- .nv.info._Z7gpu_MMMPfS_S_l --------------------------
	.section	.nv.info._Z7gpu_MMMPfS_S_l,"",@"SHT_CUDA_INFO"
	.sectionflags	@""
	.align	4


	//----- nvinfo : EIATTR_CUDA_API_VERSION
	.align		4
        /*0000*/ 	.byte	0x04, 0x37
        /*0002*/ 	.short	(.L_7 - .L_6)
.L_6:
        /*0004*/ 	.word	0x00000082


	//----- nvinfo : EIATTR_KPARAM_INFO
	.align		4
.L_7:
        /*0008*/ 	.byte	0x04, 0x17
        /*000a*/ 	.short	(.L_9 - .L_8)
.L_8:
        /*000c*/ 	.word	0x00000000
        /*0010*/ 	.short	0x0003
        /*0012*/ 	.short	0x0018
        /*0014*/ 	.byte	0x00, 0xf0, 0x21, 0x00


	//----- nvinfo : EIATTR_KPARAM_INFO
	.align		4
.L_9:
        /*0018*/ 	.byte	0x04, 0x17
        /*001a*/ 	.short	(.L_11 - .L_10)
.L_10:
        /*001c*/ 	.word	0x00000000
        /*0020*/ 	.short	0x0002
        /*0022*/ 	.short	0x0010
        /*0024*/ 	.byte	0x00, 0xf5, 0x21, 0x00


	//----- nvinfo : EIATTR_KPARAM_INFO
	.align		4
.L_11:
        /*0028*/ 	.byte	0x04, 0x17
        /*002a*/ 	.short	(.L_13 - .L_12)
.L_12:
        /*002c*/ 	.word	0x00000000
        /*0030*/ 	.short	0x0001
        /*0032*/ 	.short	0x0008
        /*0034*/ 	.byte	0x00, 0xf5, 0x21, 0x00


	//----- nvinfo : EIATTR_KPARAM_INFO
	.align		4
.L_13:
        /*0038*/ 	.byte	0x04, 0x17
        /*003a*/ 	.short	(.L_15 - .L_14)
.L_14:
        /*003c*/ 	.word	0x00000000
        /*0040*/ 	.short	0x0000
        /*0042*/ 	.short	0x0000
        /*0044*/ 	.byte	0x00, 0xf5, 0x21, 0x00


	//----- nvinfo : EIATTR_SPARSE_MMA_MASK
	.align		4
.L_15:
        /*0048*/ 	.byte	0x03, 0x50
        /*004a*/ 	.short	0x0000


	//----- nvinfo : EIATTR_MAXREG_COUNT
	.align		4
        /*004c*/ 	.byte	0x03, 0x1b
        /*004e*/ 	.short	0x00ff


	//----- nvinfo : EIATTR_NUM_BARRIERS
	.align		4
        /*0050*/ 	.byte	0x02, 0x4c
        /*0052*/ 	.byte	0x01
	.zero		1


	//----- nvinfo : EIATTR_MERCURY_ISA_VERSION
	.align		4
        /*0054*/ 	.byte	0x03, 0x5f
        /*0056*/ 	.short	0x0101


	//----- nvinfo : EIATTR_VRC_CTA_INIT_COUNT
	.align		4
        /*0058*/ 	.byte	0x02, 0x4a
	.zero		1
	.zero		1


	//----- nvinfo : EIATTR_EXIT_INSTR_OFFSETS
	.align		4
        /*005c*/ 	.byte	0x04, 0x1c
        /*005e*/ 	.short	(.L_17 - .L_16)


	//   ....[0]....
.L_16:
        /*0060*/ 	.word	0x00001880


	//----- nvinfo : EIATTR_CBANK_PARAM_SIZE
	.align		4
.L_17:
        /*0064*/ 	.byte	0x03, 0x19
        /*0066*/ 	.short	0x0020


	//----- nvinfo : EIATTR_PARAM_CBANK
	.align		4
        /*0068*/ 	.byte	0x04, 0x0a
        /*006a*/ 	.short	(.L_19 - .L_18)
	.align		4
.L_18:
        /*006c*/ 	.word	index@(.nv.constant0._Z7gpu_MMMPfS_S_l)
        /*0070*/ 	.short	0x0380
        /*0072*/ 	.short	0x0020


	//----- nvinfo : EIATTR_SW_WAR
	.align		4
.L_19:
        /*0074*/ 	.byte	0x04, 0x36
        /*0076*/ 	.short	(.L_21 - .L_20)
.L_20:
        /*0078*/ 	.word	0x00000008
.L_21:


//--------------------- .nv.callgraph             --------------------------
	.section	.nv.callgraph,"",@"SHT_CUDA_CALLGRAPH"
	.align	4
	.sectionentsize	8
	.align		4
        /*0000*/ 	.word	0x00000000
	.align		4
        /*0004*/ 	.word	0xffffffff
	.align		4
        /*0008*/ 	.word	0x00000000
	.align		4
        /*000c*/ 	.word	0xfffffffe
	.align		4
        /*0010*/ 	.word	0x00000000
	.align		4
        /*0014*/ 	.word	0xfffffffd
	.align		4
        /*0018*/ 	.word	0x00000000
	.align		4
        /*001c*/ 	.word	0xfffffffc


//--------------------- .text._Z7gpu_MMMPfS_S_l   --------------------------
	.section	.text._Z7gpu_MMMPfS_S_l,"ax",@progbits
	.align	128
        .global         _Z7gpu_MMMPfS_S_l
        .type           _Z7gpu_MMMPfS_S_l,@function
        .size           _Z7gpu_MMMPfS_S_l,(.L_x_5 - _Z7gpu_MMMPfS_S_l)
        .other          _Z7gpu_MMMPfS_S_l,@"STO_CUDA_ENTRY STV_DEFAULT"
_Z7gpu_MMMPfS_S_l:
.text._Z7gpu_MMMPfS_S_l:
[----:B------:R-:W-:Y:S01]  /*0000*/  LDC R1, c[0x0][0x37c] ;  /* 0x0000df00ff017b82 */ /* 0x000fe20000000800 */
[----:B------:R-:W0:Y:S01]  /*0010*/  LDCU.64 UR6, c[0x0][0x398] ;  /* 0x00007300ff0677ac */ /* 0x000e220008000a00 */
[----:B------:R-:W1:Y:S06]  /*0020*/  S2R R3, SR_CTAID.Y ;  /* 0x0000000000037919 */ /* 0x000e6c0000002600 */
[----:B------:R-:W2:Y:S01]  /*0030*/  S2UR UR4, SR_CTAID.X ;  /* 0x00000000000479c3 */ /* 0x000ea20000002500 */
[----:B------:R-:W-:Y:S01]  /*0040*/  HFMA2 R15, -RZ, RZ, 0, 0 ;  /* 0x00000000ff0f7431 */ /* 0x000fe200000001ff */
[----:B------:R-:W3:Y:S01]  /*0050*/  LDCU.64 UR12, c[0x0][0x358] ;  /* 0x00006b00ff0c77ac */ /* 0x000ee20008000a00 */
[----:B------:R-:W1:Y:S01]  /*0060*/  S2R R0, SR_TID.Y ;  /* 0x0000000000007919 */ /* 0x000e620000002200 */
[----:B------:R-:W4:Y:S01]  /*0070*/  S2R R2, SR_TID.X ;  /* 0x0000000000027919 */ /* 0x000f220000002100 */
[----:B0-----:R-:W-:-:S02]  /*0080*/  UIMAD UR5, UR7, UR6, URZ ;  /* 0x00000006070572a4 */ /* 0x001fc4000f8e02ff */
[----:B------:R-:W-:Y:S02]  /*0090*/  UIMAD.WIDE.U32 UR14, UR6, UR6, URZ ;  /* 0x00000006060e72a5 */ /* 0x000fe4000f8e00ff */
[----:B------:R-:W-:-:S04]  /*00a0*/  UIMAD UR5, UR6, UR7, UR5 ;  /* 0x00000007060572a4 */ /* 0x000fc8000f8e0205 */
[----:B------:R-:W-:Y:S02]  /*00b0*/  UIADD3 UR11, UPT, UPT, UR15, UR5, URZ ;  /* 0x000000050f0b7290 */ /* 0x000fe4000fffe0ff */
[----:B--2---:R-:W-:Y:S02]  /*00c0*/  USHF.L.U32 UR4, UR4, 0x4, URZ ;  /* 0x0000000404047899 */ /* 0x004fe400080006ff */
[----:B------:R-:W-:-:S04]  /*00d0*/  USHF.L.U64.HI UR10, UR14, 0x1c, UR11 ;  /* 0x0000001c0e0a7899 */ /* 0x000fc8000801020b */
[----:B------:R-:W-:Y:S02]  /*00e0*/  USHF.R.S32.HI UR9, URZ, 0x1f, UR10 ;  /* 0x0000001fff097899 */ /* 0x000fe4000801140a */
[----:B------:R-:W-:Y:S01]  /*00f0*/  UISETP.GE.U32.AND UP0, UPT, UR10, 0x1, UPT ;  /* 0x000000010a00788c */ /* 0x000fe2000bf06070 */
[----:B-1----:R-:W-:-:S03]  /*0100*/  LEA R18, R3, R0, 0x4 ;  /* 0x0000000003127211 */ /* 0x002fc600078e20ff */
[----:B------:R-:W-:-:S09]  /*0110*/  UISETP.GE.AND.EX UP0, UPT, UR9, URZ, UPT, UP0 ;  /* 0x000000ff0900728c */ /* 0x000fd2000bf06300 */
[----:B---34-:R-:W-:Y:S05]  /*0120*/  BRA.U !UP0, `(.L_x_0) ;  /* 0x0000001508b07547 */ /* 0x018fea000b800000 */
[----:B------:R-:W0:Y:S01]  /*0130*/  S2UR UR7, SR_CgaCtaId ;  /* 0x00000000000779c3 */ /* 0x000e220000008800 */
[----:B------:R-:W-:Y:S01]  /*0140*/  UISETP.GE.U32.AND UP1, UPT, UR10, 0x4, UPT ;  /* 0x000000040a00788c */ /* 0x000fe2000bf26070 */
[----:B------:R-:W-:Y:S01]  /*0150*/  IADD3 R3, PT, PT, R2, UR4, RZ ;  /* 0x0000000402037c10 */ /* 0x000fe2000fffe0ff */
[----:B------:R-:W-:Y:S02]  /*0160*/  USHF.R.U64 UR8, UR14, 0x4, UR11 ;  /* 0x000000040e087899 */ /* 0x000fe4000800120b */
[----:B------:R-:W-:Y:S01]  /*0170*/  IMAD R17, R18, UR14, R2 ;  /* 0x0000000e12117c24 */ /* 0x000fe2000f8e0202 */
[----:B------:R-:W-:Y:S01]  /*0180*/  UISETP.GE.U32.AND.EX UP1, UPT, UR9, URZ, UPT, UP1 ;  /* 0x000000ff0900728c */ /* 0x000fe2000bf26110 */
[----:B------:R-:W-:Y:S01]  /*0190*/  MOV R15, RZ ;  /* 0x000000ff000f7202 */ /* 0x000fe20000000f00 */
[----:B------:R-:W-:Y:S01]  /*01a0*/  UMOV UR5, 0x400 ;  /* 0x0000040000057882 */ /* 0x000fe20000000000 */
[----:B------:R-:W-:Y:S01]  /*01b0*/  ULOP3.LUT UR8, UR8, 0x3, URZ, 0xc0, !UPT ;  /* 0x0000000308087892 */ /* 0x000fe2000f8ec0ff */
[----:B------:R-:W-:-:S03]  /*01c0*/  IMAD R16, R0, UR14, R3 ;  /* 0x0000000e00107c24 */ /* 0x000fc6000f8e0203 */
[----:B------:R-:W-:-:S04]  /*01d0*/  UISETP.NE.U32.AND UP0, UPT, UR8, URZ, UPT ;  /* 0x000000ff0800728c */ /* 0x000fc8000bf05070 */
[----:B------:R-:W-:Y:S02]  /*01e0*/  UISETP.NE.AND.EX UP0, UPT, URZ, URZ, UPT, UP0 ;  /* 0x000000ffff00728c */ /* 0x000fe4000bf05300 */
[----:B0-----:R-:W-:-:S06]  /*01f0*/  ULEA UR6, UR7, UR5, 0x18 ;  /* 0x0000000507067291 */ /* 0x001fcc000f8ec0ff */
[----:B------:R-:W-:Y:S01]  /*0200*/  LEA R3, R0, UR6, 0x6 ;  /* 0x0000000600037c11 */ /* 0x000fe2000f8e30ff */
[----:B------:R-:W-:Y:S06]  /*0210*/  BRA.U !UP1, `(.L_x_1) ;  /* 0x0000000d09087547 */ /* 0x000fec000b800000 */
[----:B------:R-:W-:Y:S01]  /*0220*/  UIADD3 UR6, UPT, UPT, UR5, 0x400, URZ ;  /* 0x0000040005067890 */ /* 0x000fe2000fffe0ff */
[----:B------:R-:W0:Y:S01]  /*0230*/  LDC.64 R22, c[0x0][0x380] ;  /* 0x0000e000ff167b82 */ /* 0x000e220000000a00 */
[----:B------:R-:W-:Y:S01]  /*0240*/  LEA R14, R2, R3, 0x2 ;  /* 0x00000003020e7211 */ /* 0x000fe200078e10ff */
[----:B------:R-:W-:Y:S01]  /*0250*/  ULOP3.LUT UR9, UR9, 0x7fffffff, URZ, 0xc0, !UPT ;  /* 0x7fffffff09097892 */ /* 0x000fe2000f8ec0ff */
[----:B------:R-:W-:Y:S01]  /*0260*/  MOV R15, RZ ;  /* 0x000000ff000f7202 */ /* 0x000fe20000000f00 */
[----:B------:R-:W-:-:S04]  /*0270*/  ULEA UR6, UR7, UR6, 0x18 ;  /* 0x0000000607067291 */ /* 0x000fc8000f8ec0ff */
[----:B------:R-:W1:Y:S02]  /*0280*/  LDC.64 R20, c[0x0][0x388] ;  /* 0x0000e200ff147b82 */ /* 0x000e640000000a00 */
[----:B------:R-:W-:Y:S01]  /*0290*/  MOV R13, UR6 ;  /* 0x00000006000d7c02 */ /* 0x000fe20008000f00 */
[----:B------:R-:W-:-:S04]  /*02a0*/  ULOP3.LUT UR6, UR10, 0xfffffffc, URZ, 0xc0, !UPT ;  /* 0xfffffffc0a067892 */ /* 0x000fc8000f8ec0ff */
[----:B------:R-:W-:-:S05]  /*02b0*/  IMAD R13, R2, 0x44, R13 ;  /* 0x00000044020d7824 */ /* 0x000fca00078e020d */
[----:B------:R-:W-:-:S07]  /*02c0*/  LEA R12, R0, R13, 0x2 ;  /* 0x0000000d000c7211 */ /* 0x000fce00078e10ff */
.L_x_2:
[----:B0-----:R-:W-:-:S04]  /*02d0*/  IMAD.WIDE R24, R17, 0x4, R22 ;  /* 0x0000000411187825 */ /* 0x001fc800078e0216 */
[----:B-1----:R-:W-:Y:S01]  /*02e0*/  IMAD.WIDE R8, R16, 0x4, R20 ;  /* 0x0000000410087825 */ /* 0x002fe200078e0214 */
[----:B------:R-:W2:Y:S04]  /*02f0*/  LDG.E R11, desc[UR12][R24.64] ;  /* 0x0000000c180b7981 */ /* 0x000ea8000c1e1900 */
[----:B------:R-:W3:Y:S01]  /*0300*/  LDG.E R19, desc[UR12][R8.64] ;  /* 0x0000000c08137981 */ /* 0x000ee2000c1e1900 */
[----:B------:R-:W-:-:S06]  /*0310*/  USHF.L.U32 UR10, UR14, 0x4, URZ ;  /* 0x000000040e0a7899 */ /* 0x000fcc00080006ff */
[----:B------:R-:W-:-:S05]  /*0320*/  MOV R27, UR10 ;  /* 0x0000000a001b7c02 */ /* 0x000fca0008000f00 */
[----:B------:R-:W-:Y:S01]  /*0330*/  IMAD.WIDE R26, R27, 0x4, R8 ;  /* 0x000000041b1a7825 */ /* 0x000fe200078e0208 */
[----:B--2---:R-:W-:Y:S04]  /*0340*/  STS [R14], R11 ;  /* 0x0000000b0e007388 */ /* 0x004fe80000000800 */
[----:B---3--:R-:W-:Y:S01]  /*0350*/  STS [R12], R19 ;  /* 0x000000130c007388 */ /* 0x008fe20000000800 */
[----:B------:R-:W-:Y:S06]  /*0360*/  BAR.SYNC.DEFER_BLOCKING 0x0 ;  /* 0x0000000000007b1d */ /* 0x000fec0000010000 */
[----:B------:R-:W-:Y:S04]  /*0370*/  LDS R10, [R13] ;  /* 0x000000000d0a7984 */ /* 0x000fe80000000800 */
[----:B------:R-:W0:Y:S04]  /*0380*/  LDS.128 R4, [R3] ;  /* 0x0000000003047984 */ /* 0x000e280000000c00 */
[----:B------:R-:W2:Y:S04]  /*0390*/  LDG.E R9, desc[UR12][R24.64+0x40] ;  /* 0x0000400c18097981 */ /* 0x000ea8000c1e1900 */
[----:B------:R-:W3:Y:S04]  /*03a0*/  LDG.E R8, desc[UR12][R26.64] ;  /* 0x0000000c1a087981 */ /* 0x000ee8000c1e1900 */
[----:B------:R-:W1:Y:S04]  /*03b0*/  LDS R29, [R13+0x4] ;  /* 0x000004000d1d7984 */ /* 0x000e680000000800 */
[----:B------:R-:W-:Y:S04]  /*03c0*/  LDS R11, [R13+0xc] ;  /* 0x00000c000d0b7984 */ /* 0x000fe80000000800 */
[----:B------:R-:W-:Y:S01]  /*03d0*/  LDS R28, [R13+0x38] ;  /* 0x000038000d1c7984 */ /* 0x000fe20000000800 */
[----:B0-----:R-:W-:-:S03]  /*03e0*/  FFMA R4, R4, R10, R15 ;  /* 0x0000000a04047223 */ /* 0x001fc6000000000f */
[----:B------:R-:W0:Y:S04]  /*03f0*/  LDS R10, [R13+0x8] ;  /* 0x000008000d0a7984 */ /* 0x000e280000000800 */
[----:B------:R-:W-:Y:S01]  /*0400*/  LDS R15, [R13+0x14] ;  /* 0x000014000d0f7984 */ /* 0x000fe20000000800 */
[----:B-1----:R-:W-:-:S04]  /*0410*/  FFMA R5, R29, R5, R4 ;  /* 0x000000051d057223 */ /* 0x002fc80000000004 */
[----:B0-----:R-:W-:Y:S02]  /*0420*/  FFMA R6, R10, R6, R5 ;  /* 0x000000060a067223 */ /* 0x001fe40000000005 */
[----:B------:R-:W-:Y:S02]  /*0430*/  LDS R10, [R13+0x10] ;  /* 0x000010000d0a7984 */ /* 0x000fe40000000800 */
[----:B------:R-:W-:Y:S02]  /*0440*/  FFMA R11, R11, R7, R6 ;  /* 0x000000070b0b7223 */ /* 0x000fe40000000006 */
[----:B------:R-:W0:Y:S02]  /*0450*/  LDS.128 R4, [R3+0x10] ;  /* 0x0000100003047984 */ /* 0x000e240000000c00 */
[----:B0-----:R-:W-:Y:S02]  /*0460*/  FFMA R4, R4, R10, R11 ;  /* 0x0000000a04047223 */ /* 0x001fe4000000000b */
[----:B------:R-:W0:Y:S04]  /*0470*/  LDS R10, [R13+0x18] ;  /* 0x000018000d0a7984 */ /* 0x000e280000000800 */
[----:B------:R-:W1:Y:S01]  /*0480*/  LDS R11, [R13+0x1c] ;  /* 0x00001c000d0b7984 */ /* 0x000e620000000800 */
[----:B------:R-:W-:-:S03]  /*0490*/  FFMA R5, R15, R5, R4 ;  /* 0x000000050f057223 */ /* 0x000fc60000000004 */
[----:B------:R-:W-:Y:S01]  /*04a0*/  LDS R15, [R13+0x24] ;  /* 0x000024000d0f7984 */ /* 0x000fe20000000800 */
[----:B0-----:R-:W-:-:S03]  /*04b0*/  FFMA R6, R10, R6, R5 ;  /* 0x000000060a067223 */ /* 0x001fc60000000005 */
[----:B------:R-:W-:Y:S01]  /*04c0*/  LDS R10, [R13+0x20] ;  /* 0x000020000d0a7984 */ /* 0x000fe20000000800 */
[----:B-1----:R-:W-:-:S03]  /*04d0*/  FFMA R11, R11, R7, R6 ;  /* 0x000000070b0b7223 */ /* 0x002fc60000000006 */
        /* <DEDUP_REMOVED lines=12> */
[----:B--2---:R-:W-:Y:S04]  /*05a0*/  STS [R14], R9 ;  /* 0x000000090e007388 */ /* 0x004fe80000000800 */
[----:B---3--:R-:W-:Y:S01]  /*05b0*/  STS [R12], R8 ;  /* 0x000000080c007388 */ /* 0x008fe20000000800 */
[----:B------:R-:W-:Y:S01]  /*05c0*/  BAR.SYNC.DEFER_BLOCKING 0x0 ;  /* 0x0000000000007b1d */ /* 0x000fe20000010000 */
[----:B------:R-:W-:-:S04]  /*05d0*/  FFMA R5, R15, R5, R10 ;  /* 0x000000050f057223 */ /* 0x000fc8000000000a */
[----:B------:R-:W-:Y:S01]  /*05e0*/  FFMA R15, R28, R6, R5 ;  /* 0x000000061c0f7223 */ /* 0x000fe20000000005 */
[----:B------:R-:W2:Y:S03]  /*05f0*/  LDG.E R19, desc[UR12][R24.64+0x80] ;  /* 0x0000800c18137981 */ /* 0x000ea6000c1e1900 */
[----:B0-----:R-:W-:Y:S01]  /*0600*/  FFMA R7, R4, R7, R15 ;  /* 0x0000000704077223 */ /* 0x001fe2000000000f */
[----:B------:R-:W-:Y:S01]  /*0610*/  MOV R15, UR10 ;  /* 0x0000000a000f7c02 */ /* 0x000fe20008000f00 */
[----:B------:R-:W-:Y:S04]  /*0620*/  LDS R5, [R13] ;  /* 0x000000000d057984 */ /* 0x000fe80000000800 */
[----:B------:R-:W-:Y:S01]  /*0630*/  IMAD.WIDE R26, R15, 0x4, R26 ;  /* 0x000000040f1a7825 */ /* 0x000fe200078e021a */
[----:B------:R-:W0:Y:S04]  /*0640*/  LDS.128 R8, [R3] ;  /* 0x0000000003087984 */ /* 0x000e280000000c00 */
[----:B------:R-:W3:Y:S04]  /*0650*/  LDG.E R15, desc[UR12][R26.64] ;  /* 0x0000000c1a0f7981 */ /* 0x000ee8000c1e1900 */
[----:B------:R-:W1:Y:S04]  /*0660*/  LDS R29, [R13+0x4] ;  /* 0x000004000d1d7984 */ /* 0x000e680000000800 */
[----:B------:R-:W4:Y:S01]  /*0670*/  LDS R4, [R13+0x8] ;  /* 0x000008000d047984 */ /* 0x000f220000000800 */
[----:B0-----:R-:W-:-:S03]  /*0680*/  FFMA R8, R8, R5, R7 ;  /* 0x0000000508087223 */ /* 0x001fc60000000007 */
[----:B------:R-:W0:Y:S01]  /*0690*/  LDS R5, [R13+0xc] ;  /* 0x00000c000d057984 */ /* 0x000e220000000800 */
[----:B-1----:R-:W-:-:S03]  /*06a0*/  FFMA R9, R29, R9, R8 ;  /* 0x000000091d097223 */ /* 0x002fc60000000008 */
[----:B------:R-:W-:Y:S01]  /*06b0*/  LDS R8, [R13+0x10] ;  /* 0x000010000d087984 */ /* 0x000fe20000000800 */
[----:B----4-:R-:W-:-:S03]  /*06c0*/  FFMA R4, R4, R10, R9 ;  /* 0x0000000a04047223 */ /* 0x010fc60000000009 */
[----:B------:R-:W-:Y:S04]  /*06d0*/  LDS R9, [R13+0x14] ;  /* 0x000014000d097984 */ /* 0x000fe80000000800 */
[----:B------:R-:W-:Y:S01]  /*06e0*/  LDS R10, [R13+0x34] ;  /* 0x000034000d0a7984 */ /* 0x000fe20000000800 */
[----:B0-----:R-:W-:-:S03]  /*06f0*/  FFMA R11, R5, R11, R4 ;  /* 0x0000000b050b7223 */ /* 0x001fc60000000004 */
        /* <DEDUP_REMOVED lines=21> */
[----:B--2---:R1:W-:Y:S04]  /*0850*/  STS [R14], R19 ;  /* 0x000000130e007388 */ /* 0x0043e80000000800 */
[----:B---3--:R2:W-:Y:S01]  /*0860*/  STS [R12], R15 ;  /* 0x0000000f0c007388 */ /* 0x0085e20000000800 */
[----:B------:R-:W-:Y:S01]  /*0870*/  BAR.SYNC.DEFER_BLOCKING 0x0 ;  /* 0x0000000000007b1d */ /* 0x000fe20000010000 */
[----:B------:R-:W-:-:S05]  /*0880*/  MOV R11, UR10 ;  /* 0x0000000a000b7c02 */ /* 0x000fca0008000f00 */
[----:B------:R-:W-:Y:S01]  /*0890*/  IMAD.WIDE R26, R11, 0x4, R26 ;  /* 0x000000040b1a7825 */ /* 0x000fe200078e021a */
[----:B-1----:R1:W3:Y:S04]  /*08a0*/  LDG.E R19, desc[UR12][R24.64+0xc0] ;  /* 0x0000c00c18137981 */ /* 0x0022e8000c1e1900 */
[----:B--2---:R2:W4:Y:S01]  /*08b0*/  LDG.E R15, desc[UR12][R26.64] ;  /* 0x0000000c1a0f7981 */ /* 0x004522000c1e1900 */
[----:B------:R-:W-:-:S03]  /*08c0*/  FFMA R8, R10, R5, R8 ;  /* 0x000000050a087223 */ /* 0x000fc60000000008 */
[----:B------:R-:W-:Y:S01]  /*08d0*/  LDS R29, [R13+0x4] ;  /* 0x000004000d1d7984 */ /* 0x000fe20000000800 */
[----:B------:R-:W-:-:S03]  /*08e0*/  FFMA R5, R9, R6, R8 ;  /* 0x0000000609057223 */ /* 0x000fc60000000008 */
[----:B------:R-:W-:Y:S04]  /*08f0*/  LDS R6, [R13] ;  /* 0x000000000d067984 */ /* 0x000fe80000000800 */
[----:B------:R-:W5:Y:S01]  /*0900*/  LDS.128 R8, [R3] ;  /* 0x0000000003087984 */ /* 0x000f620000000c00 */
[----:B0-----:R-:W-:-:S03]  /*0910*/  FFMA R5, R4, R7, R5 ;  /* 0x0000000704057223 */ /* 0x001fc60000000005 */
[----:B------:R-:W0:Y:S04]  /*0920*/  LDS R4, [R13+0x8] ;  /* 0x000008000d047984 */ /* 0x000e280000000800 */
[----:B------:R-:W0:Y:S04]  /*0930*/  LDS R28, [R13+0xc] ;  /* 0x00000c000d1c7984 */ /* 0x000e280000000800 */
[----:B-1----:R-:W-:Y:S04]  /*0940*/  LDS R25, [R13+0x14] ;  /* 0x000014000d197984 */ /* 0x002fe80000000800 */
[----:B------:R-:W-:Y:S04]  /*0950*/  LDS R24, [R13+0x1c] ;  /* 0x00001c000d187984 */ /* 0x000fe80000000800 */
[----:B--2---:R-:W-:Y:S01]  /*0960*/  LDS R26, [R13+0x3c] ;  /* 0x00003c000d1a7984 */ /* 0x004fe20000000800 */
[----:B-----5:R-:W-:-:S03]  /*0970*/  FFMA R6, R8, R6, R5 ;  /* 0x0000000608067223 */ /* 0x020fc60000000005 */
[----:B------:R-:W-:Y:S01]  /*0980*/  LDS R8, [R13+0x10] ;  /* 0x000010000d087984 */ /* 0x000fe20000000800 */
[----:B------:R-:W-:-:S04]  /*0990*/  FFMA R9, R29, R9, R6 ;  /* 0x000000091d097223 */ /* 0x000fc80000000006 */
[----:B0-----:R-:W-:Y:S02]  /*09a0*/  FFMA R9, R4, R10, R9 ;  /* 0x0000000a04097223 */ /* 0x001fe40000000009 */
[----:B------:R-:W0:Y:S04]  /*09b0*/  LDS.128 R4, [R3+0x10] ;  /* 0x0000100003047984 */ /* 0x000e280000000c00 */
[----:B------:R-:W1:Y:S01]  /*09c0*/  LDS R10, [R13+0x18] ;  /* 0x000018000d0a7984 */ /* 0x000e620000000800 */
[----:B------:R-:W-:-:S04]  /*09d0*/  FFMA R9, R28, R11, R9 ;  /* 0x0000000b1c097223 */ /* 0x000fc80000000009 */
[----:B0-----:R-:W-:-:S04]  /*09e0*/  FFMA R4, R4, R8, R9 ;  /* 0x0000000804047223 */ /* 0x001fc80000000009 */
[----:B------:R-:W-:Y:S02]  /*09f0*/  FFMA R5, R25, R5, R4 ;  /* 0x0000000519057223 */ /* 0x000fe40000000004 */
[----:B------:R-:W-:Y:S02]  /*0a00*/  LDS R4, [R13+0x20] ;  /* 0x000020000d047984 */ /* 0x000fe40000000800 */
[----:B-1----:R-:W-:Y:S02]  /*0a10*/  FFMA R5, R10, R6, R5 ;  /* 0x000000060a057223 */ /* 0x002fe40000000005 */
[----:B------:R-:W0:Y:S04]  /*0a20*/  LDS.128 R8, [R3+0x20] ;  /* 0x0000200003087984 */ /* 0x000e280000000c00 */
[----:B------:R-:W1:Y:S04]  /*0a30*/  LDS R25, [R13+0x24] ;  /* 0x000024000d197984 */ /* 0x000e680000000800 */
[----:B------:R-:W2:Y:S01]  /*0a40*/  LDS R6, [R13+0x28] ;  /* 0x000028000d067984 */ /* 0x000ea20000000800 */
[----:B------:R-:W-:-:S03]  /*0a50*/  FFMA R5, R24, R7, R5 ;  /* 0x0000000718057223 */ /* 0x000fc60000000005 */
[----:B------:R-:W-:Y:S01]  /*0a60*/  LDS R24, [R13+0x34] ;  /* 0x000034000d187984 */ /* 0x000fe20000000800 */
[----:B0-----:R-:W-:-:S03]  /*0a70*/  FFMA R4, R8, R4, R5 ;  /* 0x0000000408047223 */ /* 0x001fc60000000005 */
[----:B------:R-:W0:Y:S01]  /*0a80*/  LDS R8, [R13+0x2c] ;  /* 0x00002c000d087984 */ /* 0x000e220000000800 */
[----:B-1----:R-:W-:-:S03]  /*0a90*/  FFMA R9, R25, R9, R4 ;  /* 0x0000000919097223 */ /* 0x002fc60000000004 */
[----:B------:R-:W-:Y:S01]  /*0aa0*/  LDS R25, [R13+0x38] ;  /* 0x000038000d197984 */ /* 0x000fe20000000800 */
[----:B--2---:R-:W-:-:S03]  /*0ab0*/  FFMA R9, R6, R10, R9 ;  /* 0x0000000a06097223 */ /* 0x004fc60000000009 */
[----:B------:R-:W-:Y:S04]  /*0ac0*/  LDS R10, [R13+0x30] ;  /* 0x000030000d0a7984 */ /* 0x000fe80000000800 */
[----:B------:R-:W1:Y:S01]  /*0ad0*/  LDS.128 R4, [R3+0x30] ;  /* 0x0000300003047984 */ /* 0x000e620000000c00 */
[----:B0-----:R-:W-:-:S04]  /*0ae0*/  FFMA R9, R8, R11, R9 ;  /* 0x0000000b08097223 */ /* 0x001fc80000000009 */
[----:B-1----:R-:W-:-:S04]  /*0af0*/  FFMA R29, R4, R10, R9 ;  /* 0x0000000a041d7223 */ /* 0x002fc80000000009 */
[----:B------:R-:W-:-:S04]  /*0b00*/  FFMA R4, R24, R5, R29 ;  /* 0x0000000518047223 */ /* 0x000fc8000000001d */
[----:B------:R-:W-:-:S04]  /*0b10*/  FFMA R5, R25, R6, R4 ;  /* 0x0000000619057223 */ /* 0x000fc80000000004 */
[----:B------:R-:W-:Y:S01]  /*0b20*/  FFMA R5, R26, R7, R5 ;  /* 0x000000071a057223 */ /* 0x000fe20000000005 */
[----:B---3--:R-:W-:Y:S04]  /*0b30*/  STS [R14], R19 ;  /* 0x000000130e007388 */ /* 0x008fe80000000800 */
[----:B----4-:R-:W-:Y:S01]  /*0b40*/  STS [R12], R15 ;  /* 0x0000000f0c007388 */ /* 0x010fe20000000800 */
[----:B------:R-:W-:Y:S06]  /*0b50*/  BAR.SYNC.DEFER_BLOCKING 0x0 ;  /* 0x0000000000007b1d */ /* 0x000fec0000010000 */
[----:B------:R-:W-:Y:S04]  /*0b60*/  LDS R27, [R13] ;  /* 0x000000000d1b7984 */ /* 0x000fe80000000800 */
[----:B------:R-:W0:Y:S04]  /*0b70*/  LDS.128 R8, [R3] ;  /* 0x0000000003087984 */ /* 0x000e280000000c00 */
[----:B------:R-:W1:Y:S04]  /*0b80*/  LDS R24, [R13+0x4] ;  /* 0x000004000d187984 */ /* 0x000e680000000800 */
[----:B------:R-:W2:Y:S04]  /*0b90*/  LDS R25, [R13+0x8] ;  /* 0x000008000d197984 */ /* 0x000ea80000000800 */
[----:B------:R-:W3:Y:S04]  /*0ba0*/  LDS R26, [R13+0xc] ;  /* 0x00000c000d1a7984 */ /* 0x000ee80000000800 */
[----:B------:R-:W-:Y:S04]  /*0bb0*/  LDS R15, [R13+0x10] ;  /* 0x000010000d0f7984 */ /* 0x000fe80000000800 */
[----:B------:R-:W-:Y:S04]  /*0bc0*/  LDS R19, [R13+0x18] ;  /* 0x000018000d137984 */ /* 0x000fe80000000800 */
[----:B------:R-:W-:Y:S01]  /*0bd0*/  LDS R28, [R13+0x1c] ;  /* 0x00001c000d1c7984 */ /* 0x000fe20000000800 */
[----:B0-----:R-:W-:-:S03]  /*0be0*/  FFMA R27, R8, R27, R5 ;  /* 0x0000001b081b7223 */ /* 0x001fc60000000005 */
[----:B------:R-:W0:Y:S01]  /*0bf0*/  LDS.128 R4, [R3+0x10] ;  /* 0x0000100003047984 */ /* 0x000e220000000c00 */
[----:B-1----:R-:W-:-:S03]  /*0c00*/  FFMA R8, R24, R9, R27 ;  /* 0x0000000918087223 */ /* 0x002fc6000000001b */
[----:B------:R-:W1:Y:S01]  /*0c10*/  LDS R24, [R13+0x14] ;  /* 0x000014000d187984 */ /* 0x000e620000000800 */
[----:B--2---:R-:W-:-:S04]  /*0c20*/  FFMA R25, R25, R10, R8 ;  /* 0x0000000a19197223 */ /* 0x004fc80000000008 */
[----:B---3--:R-:W-:Y:S02]  /*0c30*/  FFMA R11, R26, R11, R25 ;  /* 0x0000000b1a0b7223 */ /* 0x008fe40000000019 */
[----:B------:R-:W-:Y:S04]  /*0c40*/  LDS R25, [R13+0x20] ;  /* 0x000020000d197984 */ /* 0x000fe80000000800 */
[----:B------:R-:W-:Y:S01]  /*0c50*/  LDS R26, [R13+0x24] ;  /* 0x000024000d1a7984 */ /* 0x000fe20000000800 */
[----:B0-----:R-:W-:-:S03]  /*0c60*/  FFMA R15, R4, R15, R11 ;  /* 0x0000000f040f7223 */ /* 0x001fc6000000000b */
[----:B------:R-:W0:Y:S01]  /*0c70*/  LDS.128 R8, [R3+0x20] ;  /* 0x0000200003087984 */ /* 0x000e220000000c00 */
[----:B-1----:R-:W-:-:S03]  /*0c80*/  FFMA R24, R24, R5, R15 ;  /* 0x0000000518187223 */ /* 0x002fc6000000000f */
[----:B------:R-:W1:Y:S01]  /*0c90*/  LDS R15, [R13+0x28] ;  /* 0x000028000d0f7984 */ /* 0x000e620000000800 */
[----:B------:R-:W-:-:S03]  /*0ca0*/  FFMA R19, R19, R6, R24 ;  /* 0x0000000613137223 */ /* 0x000fc60000000018 */
[----:B------:R-:W2:Y:S01]  /*0cb0*/  LDS R24, [R13+0x2c] ;  /* 0x00002c000d187984 */ /* 0x000ea20000000800 */
[----:B------:R-:W-:-:S03]  /*0cc0*/  FFMA R7, R28, R7, R19 ;  /* 0x000000071c077223 */ /* 0x000fc60000000013 */
[----:B------:R-:W-:Y:S01]  /*0cd0*/  LDS R19, [R13+0x30] ;  /* 0x000030000d137984 */ /* 0x000fe20000000800 */
[----:B0-----:R-:W-:-:S03]  /*0ce0*/  FFMA R25, R8, R25, R7 ;  /* 0x0000001908197223 */ /* 0x001fc60000000007 */
[----:B------:R-:W0:Y:S01]  /*0cf0*/  LDS.128 R4, [R3+0x30] ;  /* 0x0000300003047984 */ /* 0x000e220000000c00 */
[----:B------:R-:W-:-:S03]  /*0d00*/  FFMA R28, R26, R9, R25 ;  /* 0x000000091a1c7223 */ /* 0x000fc60000000019 */
[----:B------:R-:W3:Y:S04]  /*0d10*/  LDS R26, [R13+0x34] ;  /* 0x000034000d1a7984 */ /* 0x000ee80000000800 */
[----:B------:R-:W4:Y:S04]  /*0d20*/  LDS R9, [R13+0x38] ;  /* 0x000038000d097984 */ /* 0x000f280000000800 */
[----:B------:R-:W5:Y:S01]  /*0d30*/  LDS R8, [R13+0x3c] ;  /* 0x00003c000d087984 */ /* 0x000f620000000800 */
[----:B-1----:R-:W-:Y:S01]  /*0d40*/  FFMA R15, R15, R10, R28 ;  /* 0x0000000a0f0f7223 */ /* 0x002fe2000000001c */
[----:B------:R-:W-:-:S03]  /*0d50*/  UIADD3 UR6, UP1, UPT, UR6, -0x4, URZ ;  /* 0xfffffffc06067890 */ /* 0x000fc6000ff3e0ff */
[----:B--2---:R-:W-:Y:S01]  /*0d60*/  FFMA R11, R24, R11, R15 ;  /* 0x0000000b180b7223 */ /* 0x004fe2000000000f */
[----:B------:R-:W-:Y:S02]  /*0d70*/  UIADD3.X UR9, UPT, UPT, UR9, -0x1, URZ, UP1, !UPT ;  /* 0xffffffff09097890 */ /* 0x000fe40008ffe4ff */
[----:B------:R-:W-:Y:S01]  /*0d80*/  UISETP.NE.U32.AND UP1, UPT, UR6, URZ, UPT ;  /* 0x000000ff0600728c */ /* 0x000fe2000bf25070 */
[----:B------:R-:W-:-:S03]  /*0d90*/  MOV R15, UR10 ;  /* 0x0000000a000f7c02 */ /* 0x000fc60008000f00 */
[----:B------:R-:W-:Y:S01]  /*0da0*/  UISETP.NE.AND.EX UP1, UPT, UR9, URZ, UPT, UP1 ;  /* 0x000000ff0900728c */ /* 0x000fe2000bf25310 */
[----:B------:R-:W-:Y:S02]  /*0db0*/  IADD3 R16, PT, PT, R15, UR10, R16 ;  /* 0x0000000a0f107c10 */ /* 0x000fe4000fffe010 */
[----:B------:R-:W-:Y:S01]  /*0dc0*/  IADD3 R17, PT, PT, R17, 0x40, RZ ;  /* 0x0000004011117810 */ /* 0x000fe20007ffe0ff */
[----:B0-----:R-:W-:-:S04]  /*0dd0*/  FFMA R11, R4, R19, R11 ;  /* 0x00000013040b7223 */ /* 0x001fc8000000000b */
[----:B---3--:R-:W-:Y:S01]  /*0de0*/  FFMA R26, R26, R5, R11 ;  /* 0x000000051a1a7223 */ /* 0x008fe2000000000b */
[----:B------:R-:W-:-:S03]  /*0df0*/  MOV R5, UR10 ;  /* 0x0000000a00057c02 */ /* 0x000fc60008000f00 */
[----:B----4-:R-:W-:Y:S01]  /*0e00*/  FFMA R9, R9, R6, R26 ;  /* 0x0000000609097223 */ /* 0x010fe2000000001a */
[----:B------:R-:W-:-:S03]  /*0e10*/  IADD3 R16, PT, PT, R5, UR10, R16 ;  /* 0x0000000a05107c10 */ /* 0x000fc6000fffe010 */
[----:B-----5:R-:W-:Y:S01]  /*0e20*/  FFMA R15, R8, R7, R9 ;  /* 0x00000007080f7223 */ /* 0x020fe20000000009 */
[----:B------:R-:W-:Y:S06]  /*0e30*/  BRA.U UP1, `(.L_x_2) ;  /* 0xfffffff501247547 */ /* 0x000fec000b83ffff */
.L_x_1:
[----:B------:R-:W-:Y:S05]  /*0e40*/  BRA.U !UP0, `(.L_x_0) ;  /* 0x0000000908687547 */ /* 0x000fea000b800000 */
[----:B------:R-:W-:Y:S02]  /*0e50*/  UISETP.NE.U32.AND UP0, UPT, UR8, 0x1, UPT ;  /* 0x000000010800788c */ /* 0x000fe4000bf05070 */
[----:B------:R-:W-:Y:S02]  /*0e60*/  ULOP3.LUT UP1, URZ, UR14, 0x10, URZ, 0xc0, !UPT ;  /* 0x000000100eff7892 */ /* 0x000fe4000f82c0ff */
[----:B------:R-:W-:-:S09]  /*0e70*/  UISETP.NE.AND.EX UP0, UPT, URZ, URZ, UPT, UP0 ;  /* 0x000000ffff00728c */ /* 0x000fd2000bf05300 */
[----:B------:R-:W-:Y:S05]  /*0e80*/  BRA.U !UP0, `(.L_x_3) ;  /* 0x0000000508887547 */ /* 0x000fea000b800000 */
[----:B------:R-:W0:Y:S08]  /*0e90*/  LDC.64 R12, c[0x0][0x380] ;  /* 0x0000e000ff0c7b82 */ /* 0x000e300000000a00 */
[----:B------:R-:W1:Y:S01]  /*0ea0*/  LDC.64 R4, c[0x0][0x388] ;  /* 0x0000e200ff047b82 */ /* 0x000e620000000a00 */
[----:B0-----:R-:W-:-:S05]  /*0eb0*/  IMAD.WIDE R12, R17, 0x4, R12 ;  /* 0x00000004110c7825 */ /* 0x001fca00078e020c */
[----:B------:R-:W2:Y:S01]  /*0ec0*/  LDG.E R6, desc[UR12][R12.64] ;  /* 0x0000000c0c067981 */ /* 0x000ea2000c1e1900 */
[----:B-1----:R-:W-:-:S05]  /*0ed0*/  IMAD.WIDE R4, R16, 0x4, R4 ;  /* 0x0000000410047825 */ /* 0x002fca00078e0204 */
[----:B------:R-:W3:Y:S01]  /*0ee0*/  LDG.E R26, desc[UR12][R4.64] ;  /* 0x0000000c041a7981 */ /* 0x000ee2000c1e1900 */
[----:B------:R-:W-:Y:S01]  /*0ef0*/  UIADD3 UR6, UPT, UPT, UR5, 0x400, URZ ;  /* 0x0000040005067890 */ /* 0x000fe2000fffe0ff */
[----:B------:R-:W-:-:S03]  /*0f00*/  HFMA2 R19, -RZ, RZ, 0, 4.0531158447265625e-06 ;  /* 0x00000044ff137431 */ /* 0x000fc600000001ff */
[----:B------:R-:W-:Y:S01]  /*0f10*/  ULEA UR6, UR7, UR6, 0x18 ;  /* 0x0000000607067291 */ /* 0x000fe2000f8ec0ff */
[----:B------:R-:W-:-:S05]  /*0f20*/  LEA R21, R2, R3, 0x2 ;  /* 0x0000000302157211 */ /* 0x000fca00078e10ff */
[----:B------:R-:W-:-:S05]  /*0f30*/  IMAD R19, R2, R19, UR6 ;  /* 0x0000000602137e24 */ /* 0x000fca000f8e0213 */
[----:B------:R-:W-:Y:S01]  /*0f40*/  LEA R23, R0, R19, 0x2 ;  /* 0x0000001300177211 */ /* 0x000fe200078e10ff */
[----:B------:R-:W-:-:S06]  /*0f50*/  USHF.L.U32 UR8, UR14, 0x4, URZ ;  /* 0x000000040e087899 */ /* 0x000fcc00080006ff */
[----:B------:R-:W-:-:S05]  /*0f60*/  MOV R25, UR8 ;  /* 0x0000000800197c02 */ /* 0x000fca0008000f00 */
[----:B------:R-:W-:Y:S01]  /*0f70*/  IMAD.WIDE R24, R25, 0x4, R4 ;  /* 0x0000000419187825 */ /* 0x000fe200078e0204 */
[----:B--2---:R-:W-:Y:S04]  /*0f80*/  STS [R21], R6 ;  /* 0x0000000615007388 */ /* 0x004fe80000000800 */
[----:B---3--:R-:W-:Y:S01]  /*0f90*/  STS [R23], R26 ;  /* 0x0000001a17007388 */ /* 0x008fe20000000800 */
[----:B------:R-:W-:Y:S06]  /*0fa0*/  BAR.SYNC.DEFER_BLOCKING 0x0 ;  /* 0x0000000000007b1d */ /* 0x000fec0000010000 */
[----:B------:R0:W2:Y:S04]  /*0fb0*/  LDG.E R22, desc[UR12][R12.64+0x40] ;  /* 0x0000400c0c167981 */ /* 0x0000a8000c1e1900 */
[----:B------:R1:W3:Y:S04]  /*0fc0*/  LDG.E R20, desc[UR12][R24.64] ;  /* 0x0000000c18147981 */ /* 0x0002e8000c1e1900 */
[----:B------:R-:W-:Y:S04]  /*0fd0*/  LDS R4, [R19] ;  /* 0x0000000013047984 */ /* 0x000fe80000000800 */
[----:B------:R-:W4:Y:S04]  /*0fe0*/  LDS.128 R8, [R3] ;  /* 0x0000000003087984 */ /* 0x000f280000000c00 */
[----:B------:R-:W5:Y:S04]  /*0ff0*/  LDS R27, [R19+0x4] ;  /* 0x00000400131b7984 */ /* 0x000f680000000800 */
[----:B------:R-:W5:Y:S04]  /*1000*/  LDS R28, [R19+0x8] ;  /* 0x00000800131c7984 */ /* 0x000f680000000800 */
[----:B------:R-:W5:Y:S04]  /*1010*/  LDS R14, [R19+0xc] ;  /* 0x00000c00130e7984 */ /* 0x000f680000000800 */
[----:B0-----:R-:W-:Y:S04]  /*1020*/  LDS R12, [R19+0x14] ;  /* 0x00001400130c7984 */ /* 0x001fe80000000800 */
[----:B------:R-:W-:Y:S04]  /*1030*/  LDS R13, [R19+0x18] ;  /* 0x00001800130d7984 */ /* 0x000fe80000000800 */
[----:B-1----:R-:W-:Y:S04]  /*1040*/  LDS R24, [R19+0x20] ;  /* 0x0000200013187984 */ /* 0x002fe80000000800 */
[----:B------:R-:W-:Y:S04]  /*1050*/  LDS R26, [R19+0x28] ;  /* 0x00002800131a7984 */ /* 0x000fe80000000800 */
[----:B------:R-:W-:Y:S01]  /*1060*/  LDS R25, [R19+0x3c] ;  /* 0x00003c0013197984 */ /* 0x000fe20000000800 */
[----:B----4-:R-:W-:-:S03]  /*1070*/  FFMA R8, R8, R4, R15 ;  /* 0x0000000408087223 */ /* 0x010fc6000000000f */
[----:B------:R-:W-:Y:S04]  /*1080*/  LDS R15, [R19+0x10] ;  /* 0x00001000130f7984 */ /* 0x000fe80000000800 */
[----:B------:R-:W0:Y:S01]  /*1090*/  LDS.128 R4, [R3+0x10] ;  /* 0x0000100003047984 */ /* 0x000e220000000c00 */
[----:B-----5:R-:W-:-:S03]  /*10a0*/  FFMA R9, R27, R9, R8 ;  /* 0x000000091b097223 */ /* 0x020fc60000000008 */
[----:B------:R-:W-:Y:S01]  /*10b0*/  LDS R27, [R19+0x2c] ;  /* 0x00002c00131b7984 */ /* 0x000fe20000000800 */
[----:B------:R-:W-:-:S03]  /*10c0*/  FFMA R9, R28, R10, R9 ;  /* 0x0000000a1c097223 */ /* 0x000fc60000000009 */
[----:B------:R-:W-:Y:S01]  /*10d0*/  LDS R28, [R19+0x30] ;  /* 0x00003000131c7984 */ /* 0x000fe20000000800 */
[----:B------:R-:W-:-:S03]  /*10e0*/  FFMA R9, R14, R11, R9 ;  /* 0x0000000b0e097223 */ /* 0x000fc60000000009 */
[----:B------:R-:W1:Y:S01]  /*10f0*/  LDS R14, [R19+0x1c] ;  /* 0x00001c00130e7984 */ /* 0x000e620000000800 */
[----:B0-----:R-:W-:-:S03]  /*1100*/  FFMA R15, R4, R15, R9 ;  /* 0x0000000f040f7223 */ /* 0x001fc60000000009 */
[----:B------:R-:W0:Y:S01]  /*1110*/  LDS.128 R8, [R3+0x20] ;  /* 0x0000200003087984 */ /* 0x000e220000000c00 */
[----:B------:R-:W-:-:S03]  /*1120*/  FFMA R12, R12, R5, R15 ;  /* 0x000000050c0c7223 */ /* 0x000fc6000000000f */
[----:B------:R-:W4:Y:S01]  /*1130*/  LDS R4, [R19+0x24] ;  /* 0x0000240013047984 */ /* 0x000f220000000800 */
[----:B------:R-:W-:-:S04]  /*1140*/  FFMA R13, R13, R6, R12 ;  /* 0x000000060d0d7223 */ /* 0x000fc8000000000c */
[----:B-1----:R-:W-:Y:S02]  /*1150*/  FFMA R7, R14, R7, R13 ;  /* 0x000000070e077223 */ /* 0x002fe4000000000d */
[----:B------:R-:W1:Y:S02]  /*1160*/  LDS.128 R12, [R3+0x30] ;  /* 0x00003000030c7984 */ /* 0x000e640000000c00 */
[----:B0-----:R-:W-:Y:S02]  /*1170*/  FFMA R7, R8, R24, R7 ;  /* 0x0000001808077223 */ /* 0x001fe40000000007 */
[----:B------:R-:W0:Y:S04]  /*1180*/  LDS R8, [R19+0x34] ;  /* 0x0000340013087984 */ /* 0x000e280000000800 */
[----:B------:R-:W5:Y:S01]  /*1190*/  LDS R24, [R19+0x38] ;  /* 0x0000380013187984 */ /* 0x000f620000000800 */
[----:B----4-:R-:W-:-:S04]  /*11a0*/  FFMA R9, R4, R9, R7 ;  /* 0x0000000904097223 */ /* 0x010fc80000000007 */
[----:B------:R-:W-:-:S04]  /*11b0*/  FFMA R10, R26, R10, R9 ;  /* 0x0000000a1a0a7223 */ /* 0x000fc80000000009 */
[----:B------:R-:W-:-:S04]  /*11c0*/  FFMA R11, R27, R11, R10 ;  /* 0x0000000b1b0b7223 */ /* 0x000fc8000000000a */
[----:B-1----:R-:W-:-:S04]  /*11d0*/  FFMA R11, R12, R28, R11 ;  /* 0x0000001c0c0b7223 */ /* 0x002fc8000000000b */
[----:B0-----:R-:W-:-:S04]  /*11e0*/  FFMA R13, R8, R13, R11 ;  /* 0x0000000d080d7223 */ /* 0x001fc8000000000b */
[----:B-----5:R-:W-:-:S04]  /*11f0*/  FFMA R14, R24, R14, R13 ;  /* 0x0000000e180e7223 */ /* 0x020fc8000000000d */
[----:B------:R-:W-:Y:S01]  /*1200*/  FFMA R15, R25, R15, R14 ;  /* 0x0000000f190f7223 */ /* 0x000fe2000000000e */
[----:B--2---:R-:W-:Y:S04]  /*1210*/  STS [R21], R22 ;  /* 0x0000001615007388 */ /* 0x004fe80000000800 */
[----:B---3--:R-:W-:Y:S01]  /*1220*/  STS [R23], R20 ;  /* 0x0000001417007388 */ /* 0x008fe20000000800 */
[----:B------:R-:W-:Y:S06]  /*1230*/  BAR.SYNC.DEFER_BLOCKING 0x0 ;  /* 0x0000000000007b1d */ /* 0x000fec0000010000 */
[----:B------:R-:W-:Y:S04]  /*1240*/  LDS R20, [R19] ;  /* 0x0000000013147984 */ /* 0x000fe80000000800 */
[----:B------:R-:W0:Y:S04]  /*1250*/  LDS.128 R4, [R3] ;  /* 0x0000000003047984 */ /* 0x000e280000000c00 */
[----:B------:R-:W1:Y:S04]  /*1260*/  LDS R26, [R19+0x4] ;  /* 0x00000400131a7984 */ /* 0x000e680000000800 */
[----:B------:R-:W2:Y:S04]  /*1270*/  LDS R21, [R19+0x8] ;  /* 0x0000080013157984 */ /* 0x000ea80000000800 */
[----:B------:R-:W3:Y:S04]  /*1280*/  LDS R22, [R19+0xc] ;  /* 0x00000c0013167984 */ /* 0x000ee80000000800 */
[----:B------:R-:W-:Y:S04]  /*1290*/  LDS R28, [R19+0x10] ;  /* 0x00001000131c7984 */ /* 0x000fe80000000800 */
[----:B------:R-:W4:Y:S04]  /*12a0*/  LDS.128 R8, [R3+0x10] ;  /* 0x0000100003087984 */ /* 0x000f280000000c00 */
[----:B------:R-:W5:Y:S04]  /*12b0*/  LDS R27, [R19+0x14] ;  /* 0x00001400131b7984 */ /* 0x000f680000000800 */
[----:B------:R-:W5:Y:S04]  /*12c0*/  LDS R23, [R19+0x18] ;  /* 0x0000180013177984 */ /* 0x000f680000000800 */
[----:B------:R-:W-:Y:S04]  /*12d0*/  LDS R25, [R19+0x20] ;  /* 0x0000200013197984 */ /* 0x000fe80000000800 */
[----:B------:R-:W-:Y:S01]  /*12e0*/  LDS R24, [R19+0x24] ;  /* 0x0000240013187984 */ /* 0x000fe20000000800 */
[----:B0-----:R-:W-:-:S03]  /*12f0*/  FFMA R15, R4, R20, R15 ;  /* 0x00000014040f7223 */ /* 0x001fc6000000000f */
[----:B------:R-:W0:Y:S01]  /*1300*/  LDS R20, [R19+0x1c] ;  /* 0x00001c0013147984 */ /* 0x000e220000000800 */
[----:B-1----:R-:W-:-:S03]  /*1310*/  FFMA R26, R26, R5, R15 ;  /* 0x000000051a1a7223 */ /* 0x002fc6000000000f */
[----:B------:R-:W1:Y:S01]  /*1320*/  LDS.128 R12, [R3+0x20] ;  /* 0x00002000030c7984 */ /* 0x000e620000000c00 */
[----:B--2---:R-:W-:-:S04]  /*1330*/  FFMA R21, R21, R6, R26 ;  /* 0x0000000615157223 */ /* 0x004fc8000000001a */
[----:B---3--:R-:W-:Y:S02]  /*1340*/  FFMA R7, R22, R7, R21 ;  /* 0x0000000716077223 */ /* 0x008fe40000000015 */
[----:B------:R-:W2:Y:S04]  /*1350*/  LDS R21, [R19+0x28] ;  /* 0x0000280013157984 */ /* 0x000ea80000000800 */
[----:B------:R-:W-:Y:S01]  /*1360*/  LDS R22, [R19+0x3c] ;  /* 0x00003c0013167984 */ /* 0x000fe20000000800 */
[----:B----4-:R-:W-:-:S03]  /*1370*/  FFMA R28, R8, R28, R7 ;  /* 0x0000001c081c7223 */ /* 0x010fc60000000007 */
[----:B------:R-:W3:Y:S01]  /*1380*/  LDS R8, [R19+0x2c] ;  /* 0x00002c0013087984 */ /* 0x000ee20000000800 */
[----:B-----5:R-:W-:-:S03]  /*1390*/  FFMA R28, R27, R9, R28 ;  /* 0x000000091b1c7223 */ /* 0x020fc6000000001c */
[----:B------:R-:W-:Y:S04]  /*13a0*/  LDS R9, [R19+0x30] ;  /* 0x0000300013097984 */ /* 0x000fe80000000800 */
[----:B------:R-:W4:Y:S01]  /*13b0*/  LDS.128 R4, [R3+0x30] ;  /* 0x0000300003047984 */ /* 0x000f220000000c00 */
[----:B------:R-:W-:-:S03]  /*13c0*/  FFMA R27, R23, R10, R28 ;  /* 0x0000000a171b7223 */ /* 0x000fc6000000001c */
[----:B------:R-:W5:Y:S04]  /*13d0*/  LDS R10, [R19+0x34] ;  /* 0x00003400130a7984 */ /* 0x000f680000000800 */
[----:B------:R-:W5:Y:S01]  /*13e0*/  LDS R23, [R19+0x38] ;  /* 0x0000380013177984 */ /* 0x000f620000000800 */
[----:B0-----:R-:W-:-:S04]  /*13f0*/  FFMA R11, R20, R11, R27 ;  /* 0x0000000b140b7223 */ /* 0x001fc8000000001b */
[----:B-1----:R-:W-:-:S04]  /*1400*/  FFMA R11, R12, R25, R11 ;  /* 0x000000190c0b7223 */ /* 0x002fc8000000000b */
[----:B------:R-:W-:-:S04]  /*1410*/  FFMA R24, R24, R13, R11 ;  /* 0x0000000d18187223 */ /* 0x000fc8000000000b */
[----:B--2---:R-:W-:-:S04]  /*1420*/  FFMA R21, R21, R14, R24 ;  /* 0x0000000e15157223 */ /* 0x004fc80000000018 */
[----:B---3--:R-:W-:-:S04]  /*1430*/  FFMA R15, R8, R15, R21 ;  /* 0x0000000f080f7223 */ /* 0x008fc80000000015 */
[----:B----4-:R-:W-:-:S04]  /*1440*/  FFMA R9, R4, R9, R15 ;  /* 0x0000000904097223 */ /* 0x010fc8000000000f */
[----:B-----5:R-:W-:Y:S01]  /*1450*/  FFMA R10, R10, R5, R9 ;  /* 0x000000050a0a7223 */ /* 0x020fe20000000009 */
[----:B------:R-:W-:-:S03]  /*1460*/  MOV R5, UR8 ;  /* 0x0000000800057c02 */ /* 0x000fc60008000f00 */
[----:B------:R-:W-:Y:S01]  /*1470*/  FFMA R23, R23, R6, R10 ;  /* 0x0000000617177223 */ /* 0x000fe2000000000a */
[----:B------:R-:W-:Y:S02]  /*1480*/  IADD3 R16, PT, PT, R5, UR8, R16 ;  /* 0x0000000805107c10 */ /* 0x000fe4000fffe010 */
[----:B------:R-:W-:Y:S01]  /*1490*/  IADD3 R17, PT, PT, R17, 0x20, RZ ;  /* 0x0000002011117810 */ /* 0x000fe20007ffe0ff */
[----:B------:R-:W-:-:S07]  /*14a0*/  FFMA R15, R22, R7, R23 ;  /* 0x00000007160f7223 */ /* 0x000fce0000000017 */
.L_x_3:
[----:B------:R-:W-:Y:S05]  /*14b0*/  BRA.U !UP1, `(.L_x_0) ;  /* 0x0000000109cc7547 */ /* 0x000fea000b800000 */
[----:B------:R-:W0:Y:S08]  /*14c0*/  LDC.64 R4, c[0x0][0x380] ;  /* 0x0000e000ff047b82 */ /* 0x000e300000000a00 */
[----:B------:R-:W1:Y:S01]  /*14d0*/  LDC.64 R6, c[0x0][0x388] ;  /* 0x0000e200ff067b82 */ /* 0x000e620000000a00 */
[----:B0-----:R-:W-:-:S05]  /*14e0*/  IMAD.WIDE R4, R17, 0x4, R4 ;  /* 0x0000000411047825 */ /* 0x001fca00078e0204 */
[----:B------:R-:W2:Y:S01]  /*14f0*/  LDG.E R12, desc[UR12][R4.64] ;  /* 0x0000000c040c7981 */ /* 0x000ea2000c1e1900 */
[----:B-1----:R-:W-:-:S05]  /*1500*/  IMAD.WIDE R6, R16, 0x4, R6 ;  /* 0x0000000410067825 */ /* 0x002fca00078e0206 */
[----:B------:R-:W3:Y:S01]  /*1510*/  LDG.E R13, desc[UR12][R6.64] ;  /* 0x0000000c060d7981 */ /* 0x000ee2000c1e1900 */
[----:B------:R-:W-:-:S04]  /*1520*/  UIADD3 UR5, UPT, UPT, UR5, 0x400, URZ ;  /* 0x0000040005057890 */ /* 0x000fc8000fffe0ff */
[----:B------:R-:W-:-:S06]  /*1530*/  ULEA UR5, UR7, UR5, 0x18 ;  /* 0x0000000507057291 */ /* 0x000fcc000f8ec0ff */
[----:B------:R-:W-:-:S05]  /*1540*/  MOV R17, UR5 ;  /* 0x0000000500117c02 */ /* 0x000fca0008000f00 */
[C---:B------:R-:W-:Y:S01]  /*1550*/  IMAD R17, R2.reuse, 0x44, R17 ;  /* 0x0000004402117824 */ /* 0x040fe200078e0211 */
[----:B------:R-:W-:-:S04]  /*1560*/  LEA R21, R2, R3, 0x2 ;  /* 0x0000000302157211 */ /* 0x000fc800078e10ff */
[----:B------:R-:W-:Y:S01]  /*1570*/  LEA R16, R0, R17, 0x2 ;  /* 0x0000001100107211 */ /* 0x000fe200078e10ff */
        /* <DEDUP_REMOVED lines=12> */
[----:B------:R-:W5:Y:S04]  /*1640*/  LDS R16, [R17+0x1c] ;  /* 0x00001c0011107984 */ /* 0x000f680000000800 */
[----:B------:R-:W-:Y:S01]  /*1650*/  LDS R23, [R17+0x20] ;  /* 0x0000200011177984 */ /* 0x000fe20000000800 */
[----:B0-----:R-:W-:-:S03]  /*1660*/  FFMA R4, R4, R14, R15 ;  /* 0x0000000e04047223 */ /* 0x001fc6000000000f */
[----:B------:R-:W-:Y:S04]  /*1670*/  LDS R20, [R17+0x24] ;  /* 0x0000240011147984 */ /* 0x000fe80000000800 */
[----:B------:R-:W0:Y:S01]  /*1680*/  LDS.128 R12, [R3+0x20] ;  /* 0x00002000030c7984 */ /* 0x000e220000000c00 */
[----:B-1----:R-:W-:-:S03]  /*1690*/  FFMA R4, R25, R5, R4 ;  /* 0x0000000519047223 */ /* 0x002fc60000000004 */
[----:B------:R-:W1:Y:S01]  /*16a0*/  LDS R25, [R17+0x28] ;  /* 0x0000280011197984 */ /* 0x000e620000000800 */
[----:B--2---:R-:W-:-:S03]  /*16b0*/  FFMA R27, R27, R6, R4 ;  /* 0x000000061b1b7223 */ /* 0x004fc60000000004 */
[----:B------:R-:W2:Y:S01]  /*16c0*/  LDS R22, [R17+0x2c] ;  /* 0x00002c0011167984 */ /* 0x000ea20000000800 */
[----:B---3--:R-:W-:-:S03]  /*16d0*/  FFMA R29, R24, R7, R27 ;  /* 0x00000007181d7223 */ /* 0x008fc6000000001b */
[----:B------:R-:W-:Y:S04]  /*16e0*/  LDS R27, [R17+0x30] ;  /* 0x00003000111b7984 */ /* 0x000fe80000000800 */
[----:B------:R-:W3:Y:S01]  /*16f0*/  LDS.128 R4, [R3+0x30] ;  /* 0x0000300003047984 */ /* 0x000ee20000000c00 */
[----:B----4-:R-:W-:-:S03]  /*1700*/  FFMA R29, R8, R19, R29 ;  /* 0x00000013081d7223 */ /* 0x010fc6000000001d */
[----:B------:R-:W4:Y:S01]  /*1710*/  LDS R24, [R17+0x34] ;  /* 0x0000340011187984 */ /* 0x000f220000000800 */
[----:B-----5:R-:W-:-:S03]  /*1720*/  FFMA R8, R0, R9, R29 ;  /* 0x0000000900087223 */ /* 0x020fc6000000001d */
[----:B------:R-:W5:Y:S04]  /*1730*/  LDS R19, [R17+0x38] ;  /* 0x0000380011137984 */ /* 0x000f680000000800 */
[----:B------:R-:W5:Y:S01]  /*1740*/  LDS R0, [R17+0x3c] ;  /* 0x00003c0011007984 */ /* 0x000f620000000800 */
[----:B------:R-:W-:-:S04]  /*1750*/  FFMA R21, R21, R10, R8 ;  /* 0x0000000a15157223 */ /* 0x000fc80000000008 */
[----:B------:R-:W-:-:S04]  /*1760*/  FFMA R11, R16, R11, R21 ;  /* 0x0000000b100b7223 */ /* 0x000fc80000000015 */
[----:B0-----:R-:W-:-:S04]  /*1770*/  FFMA R11, R12, R23, R11 ;  /* 0x000000170c0b7223 */ /* 0x001fc8000000000b */
[----:B------:R-:W-:-:S04]  /*1780*/  FFMA R20, R20, R13, R11 ;  /* 0x0000000d14147223 */ /* 0x000fc8000000000b */
[----:B-1----:R-:W-:-:S04]  /*1790*/  FFMA R25, R25, R14, R20 ;  /* 0x0000000e19197223 */ /* 0x002fc80000000014 */
[----:B--2---:R-:W-:-:S04]  /*17a0*/  FFMA R15, R22, R15, R25 ;  /* 0x0000000f160f7223 */ /* 0x004fc80000000019 */
[----:B---3--:R-:W-:-:S04]  /*17b0*/  FFMA R15, R4, R27, R15 ;  /* 0x0000001b040f7223 */ /* 0x008fc8000000000f */
[----:B----4-:R-:W-:-:S04]  /*17c0*/  FFMA R24, R24, R5, R15 ;  /* 0x0000000518187223 */ /* 0x010fc8000000000f */
[----:B-----5:R-:W-:-:S04]  /*17d0*/  FFMA R19, R19, R6, R24 ;  /* 0x0000000613137223 */ /* 0x020fc80000000018 */
[----:B------:R-:W-:-:S07]  /*17e0*/  FFMA R15, R0, R7, R19 ;  /* 0x00000007000f7223 */ /* 0x000fce0000000013 */
.L_x_0:
[----:B------:R-:W0:Y:S01]  /*17f0*/  LDCU.64 UR6, c[0x0][0x390] ;  /* 0x00007200ff0677ac */ /* 0x000e220008000a00 */
[----:B------:R-:W-:Y:S01]  /*1800*/  IADD3 R2, P0, PT, R2, UR4, RZ ;  /* 0x0000000402027c10 */ /* 0x000fe2000ff1e0ff */
[----:B------:R-:W-:-:S03]  /*1810*/  IMAD R5, R18, UR11, RZ ;  /* 0x0000000b12057c24 */ /* 0x000fc6000f8e02ff */
[----:B------:R-:W-:-:S03]  /*1820*/  IADD3.X R3, PT, PT, RZ, RZ, RZ, P0, !PT ;  /* 0x000000ffff037210 */ /* 0x000fc600007fe4ff */
[----:B------:R-:W-:-:S05]  /*1830*/  IMAD.WIDE.U32 R18, R18, UR14, R2 ;  /* 0x0000000e12127c25 */ /* 0x000fca000f8e0002 */
[----:B------:R-:W-:Y:S02]  /*1840*/  IADD3 R3, PT, PT, R19, R5, RZ ;  /* 0x0000000513037210 */ /* 0x000fe40007ffe0ff */
[----:B0-----:R-:W-:-:S04]  /*1850*/  LEA R2, P0, R18, UR6, 0x2 ;  /* 0x0000000612027c11 */ /* 0x001fc8000f8010ff */
[----:B------:R-:W-:-:S05]  /*1860*/  LEA.HI.X R3, R18, UR7, R3, 0x2, P0 ;  /* 0x0000000712037c11 */ /* 0x000fca00080f1403 */
[----:B------:R-:W-:Y:S01]  /*1870*/  STG.E desc[UR12][R2.64], R15 ;  /* 0x0000000f02007986 */ /* 0x000fe2000c10190c */
[----:B------:R-:W-:Y:S05]  /*1880*/  EXIT ;  /* 0x000000000000794d */ /* 0x000fea0003800000 */
.L_x_4:
[----:B------:R-:W-:-:S00]  /*1890*/  BRA `(.L_x_4) ;  /* 0xfffffffc00fc7947 */ /* 0x000fc0000383ffff */
[----:B------:R-:W-:-:S00]  /*18a0*/  NOP ;  /* 0x0000000000007918 */ /* 0x000fc00000000000 */
        /* <DEDUP_REMOVED lines=13> */
.L_x_5:


//--------------------- .nv.shared._Z7gpu_MMMPfS_S_l --------------------------
	.section	.nv.shared._Z7gpu_MMMPfS_S_l,"aw",@nobits
	.sectionflags	@""
	.align	4
.nv.shared._Z7gpu_MMMPfS_S_l:
	.zero		3136


//--------------------- .nv.shared.reserved.0     --------------------------
	.section	.nv.shared.reserved.0,"aw",@nobits
	.weak		__nv_reservedSMEM_offset_0_alias
	.size		__nv_reservedSMEM_offset_0_alias, 0, 64
	.other		__nv_reservedSMEM_offset_0_alias,@"STO_CUDA_RESERVED_SHARED STV_DEFAULT"
__nv_reservedSMEM_offset_0_alias:
	.zero		0
	.zero		64


//--------------------- .nv.constant0._Z7gpu_MMMPfS_S_l --------------------------
	.section	.nv.constant0._Z7gpu_MMMPfS_S_l,"a",@progbits
	.sectionflags	@""
	.align	4
.nv.constant0._Z7gpu_MMMPfS_S_l:
	.zero		928


//--------------------- SYMBOLS --------------------------

	.type		.nv.reservedSmem.offset0,@object
	.size		.nv.reservedSmem.offset0,0x4
	.type		.nv.reservedSmem.cap,@object
	.size		.nv.reservedSmem.cap,0x4
